// auto-generated by cutlass_sweep.gemm — config: {"arch": "sm_100", "cluster_m": 1, "cluster_n": 1, "dtype": "int8", "dtype_b": "int8", "layout": "nt", "stages": 0, "tile_k": 256, "tile_m": 64, "tile_n": 160}
#include "cutlass/cutlass.h"
#include "cutlass/gemm/collective/collective_builder.hpp"
#include "cutlass/gemm/device/gemm_universal_adapter.h"
#include "cutlass/gemm/kernel/gemm_universal.hpp"
#include "cutlass/epilogue/collective/collective_builder.hpp"

using ElemA = int8_t;
using ElemB = int8_t;
using ElemCD = int8_t;
using Acc  = int32_t;
using TileShape    = cute::Shape<cute::_64, cute::_160, cute::_256>;
using ClusterShape = cute::Shape<cute::_1, cute::_1, cute::_1>;

using CollectiveEpilogue = typename cutlass::epilogue::collective::CollectiveBuilder<
    cutlass::arch::Sm100, cutlass::arch::OpClassTensorOp,
    TileShape, ClusterShape,
    cutlass::epilogue::collective::EpilogueTileAuto,
    Acc, Acc,
    ElemCD, cutlass::layout::RowMajor, 128 / cutlass::sizeof_bits<ElemCD>::value,
    ElemCD, cutlass::layout::RowMajor, 128 / cutlass::sizeof_bits<ElemCD>::value,
    cutlass::epilogue::collective::EpilogueScheduleAuto
  >::CollectiveOp;

using CollectiveMainloop = typename cutlass::gemm::collective::CollectiveBuilder<
    cutlass::arch::Sm100, cutlass::arch::OpClassTensorOp,
    ElemA, cutlass::layout::RowMajor, 128 / cutlass::sizeof_bits<ElemA>::value,
    ElemB, cutlass::layout::ColumnMajor, 128 / cutlass::sizeof_bits<ElemB>::value,
    Acc,
    TileShape, ClusterShape,
    cutlass::gemm::collective::StageCountAutoCarveout<static_cast<int>(sizeof(typename CollectiveEpilogue::SharedStorage))>,
    cutlass::gemm::collective::KernelScheduleAuto
  >::CollectiveOp;

using GemmKernel = cutlass::gemm::kernel::GemmUniversal<
    cute::Shape<int,int,int,int>,
    CollectiveMainloop,
    CollectiveEpilogue
>;
using Gemm = cutlass::gemm::device::GemmUniversalAdapter<GemmKernel>;

// Force the device kernel symbol into the cubin without needing a host main.
auto* _anchor = &cutlass::device_kernel<GemmKernel>;


// ===== COMPILED SASS (sm_100a) =====

	.target	sm_100a

	.elftype	@"ET_EXEC"


//--------------------- .note.nv.tkinfo           --------------------------
	.section	.note.nv.tkinfo,"",@"SHT_NOTE"
	.sectionflags	@"SHF_NOTE_NV_TKINFO"
	.tkinfo
        /*0018*/ 	.word	0x00000002
        /*0030*/ 	.string	""
        /*0030*/ 	.string	"ptxas"
        /*0030*/ 	.string	"Cuda compilation tools, release 13.0, V13.0.88"
        /*0030*/ 	.string	"Build cuda_13.0.r13.0/compiler.36424714_0"
        /*0030*/ 	.string	"-arch sm_100a -m 64 "



//--------------------- .note.nv.cuinfo           --------------------------
	.section	.note.nv.cuinfo,"",@"SHT_NOTE"
	.sectionflags	@"SHF_NOTE_NV_CUINFO"
        /*0018*/ 	.short	0x0002
        /*001a*/ 	.short	0x0064
        /*001c*/ 	.short	0x0082
	.zero		2


//--------------------- .nv.info                  --------------------------
	.section	.nv.info,"",@"SHT_CUDA_INFO"
	.align	4


	//----- nvinfo : EIATTR_REGCOUNT
	.align		4
        /*0000*/ 	.byte	0x04, 0x2f
        /*0002*/ 	.short	(.L_19 - .L_18)
	.align		4
.L_18:
        /*0004*/ 	.word	index@(_ZN7cutlass13device_kernelINS_4gemm6kernel13GemmUniversalIN4cute5tupleIJiiiiEEENS1_10collective13CollectiveMmaINS1_35MainloopSm100TmaUmmaWarpSpecializedILi3ELi2ELi4ENS5_IJNS4_1CILi1EEESB_SB_EEEEENS5_IJNSA_ILi64EEENSA_ILi160EEENSA_ILi256EEEEEEaNS5_IJlSB_lEEEaSI_NS4_8TiledMMAINS4_8MMA_AtomIJNS4_15SM100_MMA_S8_SSIaaiLi64ELi160ELNS4_4UMMA5MajorE0ELSN_0ELNSM_8SaturateE0EEEEEENS4_6LayoutISC_NS5_IJNSA_ILi0EEESS_SS_EEEEENS5_IJNS4_10UnderscoreESV_SV_EEEEENS4_13SM90_TMA_LOADENS4_14ComposedLayoutINS4_7SwizzleILi3ELi4ELi3EEENS4_18smem_ptr_flag_bitsILi8EEENSR_INS5_IJNSA_ILi8EEENSA_ILi128EEEEEENS5_IJS15_SB_EEEEEEEvNS4_8identityESY_S19_vS1A_EENS_8epilogue10collective18CollectiveEpilogueINS1C_23Sm100TmaWarpSpecializedILi1ELi1ELi80ELb0ELb0EEEJSH_NS5_IJNSR_ISE_SB_EENSR_ISF_SB_EEEEEaSI_aSI_NS1C_6fusion15FusionCallbacksIS1G_NS1K_17LinearCombinationIaiaiLNS_15FloatRoundStyleE2EEESH_S1J_JEEENS4_5SM1004TMEM4LOAD26SM100_TMEM_LOAD_16dp32b16xESY_NSZ_INS10_ILi1ELi4ELi3EEES13_NSR_INS5_IJS14_NSA_ILi32EEEEEENS5_IJS1V_SB_EEEEEEENS4_39AutoVectorizingCopyWithAssumedAlignmentILi128EEENS4_14SM90_TMA_STOREES1Z_S21_S21_EEEvvEEEEvNT_6ParamsE)
        /*0008*/ 	.word	0x000000e6


	//----- nvinfo : EIATTR_FRAME_SIZE
	.align		4
.L_19:
        /*000c*/ 	.byte	0x04, 0x11
        /*000e*/ 	.short	(.L_21 - .L_20)
	.align		4
.L_20:
        /*0010*/ 	.word	index@($__internal_2_$__cuda_sm10x_tcgen05_guardrail_trap_unallocated_columns_being_dealloced)
        /*0014*/ 	.word	0x00000000


	//----- nvinfo : EIATTR_FRAME_SIZE
	.align		4
.L_21:
        /*0018*/ 	.byte	0x04, 0x11
        /*001a*/ 	.short	(.L_23 - .L_22)
	.align		4
.L_22:
        /*001c*/ 	.word	index@($__internal_1_$__cuda_sm10x_tcgen05_guardrail_trap_phase_invalid_during_alloc)
        /*0020*/ 	.word	0x00000000


	//----- nvinfo : EIATTR_FRAME_SIZE
	.align		4
.L_23:
        /*0024*/ 	.byte	0x04, 0x11
        /*0026*/ 	.short	(.L_25 - .L_24)
	.align		4
.L_24:
        /*0028*/ 	.word	index@($__internal_0_$__cuda_sm10x_tcgen05_guardrail_trap_col_being_dealloced_not_returned_by_alloc)
        /*002c*/ 	.word	0x00000000


	//----- nvinfo : EIATTR_FRAME_SIZE
	.align		4
.L_25:
        /*0030*/ 	.byte	0x04, 0x11
        /*0032*/ 	.short	(.L_27 - .L_26)
	.align		4
.L_26:
        /*0034*/ 	.word	index@(_ZN7cutlass13device_kernelINS_4gemm6kernel13GemmUniversalIN4cute5tupleIJiiiiEEENS1_10collective13CollectiveMmaINS1_35MainloopSm100TmaUmmaWarpSpecializedILi3ELi2ELi4ENS5_IJNS4_1CILi1EEESB_SB_EEEEENS5_IJNSA_ILi64EEENSA_ILi160EEENSA_ILi256EEEEEEaNS5_IJlSB_lEEEaSI_NS4_8TiledMMAINS4_8MMA_AtomIJNS4_15SM100_MMA_S8_SSIaaiLi64ELi160ELNS4_4UMMA5MajorE0ELSN_0ELNSM_8SaturateE0EEEEEENS4_6LayoutISC_NS5_IJNSA_ILi0EEESS_SS_EEEEENS5_IJNS4_10UnderscoreESV_SV_EEEEENS4_13SM90_TMA_LOADENS4_14ComposedLayoutINS4_7SwizzleILi3ELi4ELi3EEENS4_18smem_ptr_flag_bitsILi8EEENSR_INS5_IJNSA_ILi8EEENSA_ILi128EEEEEENS5_IJS15_SB_EEEEEEEvNS4_8identityESY_S19_vS1A_EENS_8epilogue10collective18CollectiveEpilogueINS1C_23Sm100TmaWarpSpecializedILi1ELi1ELi80ELb0ELb0EEEJSH_NS5_IJNSR_ISE_SB_EENSR_ISF_SB_EEEEEaSI_aSI_NS1C_6fusion15FusionCallbacksIS1G_NS1K_17LinearCombinationIaiaiLNS_15FloatRoundStyleE2EEESH_S1J_JEEENS4_5SM1004TMEM4LOAD26SM100_TMEM_LOAD_16dp32b16xESY_NSZ_INS10_ILi1ELi4ELi3EEES13_NSR_INS5_IJS14_NSA_ILi32EEEEEENS5_IJS1V_SB_EEEEEEENS4_39AutoVectorizingCopyWithAssumedAlignmentILi128EEENS4_14SM90_TMA_STOREES1Z_S21_S21_EEEvvEEEEvNT_6ParamsE)
        /*0038*/ 	.word	0x00000000


	//----- nvinfo : EIATTR_MIN_STACK_SIZE
	.align		4
.L_27:
        /*003c*/ 	.byte	0x04, 0x12
        /*003e*/ 	.short	(.L_29 - .L_28)
	.align		4
.L_28:
        /*0040*/ 	.word	index@(_ZN7cutlass13device_kernelINS_4gemm6kernel13GemmUniversalIN4cute5tupleIJiiiiEEENS1_10collective13CollectiveMmaINS1_35MainloopSm100TmaUmmaWarpSpecializedILi3ELi2ELi4ENS5_IJNS4_1CILi1EEESB_SB_EEEEENS5_IJNSA_ILi64EEENSA_ILi160EEENSA_ILi256EEEEEEaNS5_IJlSB_lEEEaSI_NS4_8TiledMMAINS4_8MMA_AtomIJNS4_15SM100_MMA_S8_SSIaaiLi64ELi160ELNS4_4UMMA5MajorE0ELSN_0ELNSM_8SaturateE0EEEEEENS4_6LayoutISC_NS5_IJNSA_ILi0EEESS_SS_EEEEENS5_IJNS4_10UnderscoreESV_SV_EEEEENS4_13SM90_TMA_LOADENS4_14ComposedLayoutINS4_7SwizzleILi3ELi4ELi3EEENS4_18smem_ptr_flag_bitsILi8EEENSR_INS5_IJNSA_ILi8EEENSA_ILi128EEEEEENS5_IJS15_SB_EEEEEEEvNS4_8identityESY_S19_vS1A_EENS_8epilogue10collective18CollectiveEpilogueINS1C_23Sm100TmaWarpSpecializedILi1ELi1ELi80ELb0ELb0EEEJSH_NS5_IJNSR_ISE_SB_EENSR_ISF_SB_EEEEEaSI_aSI_NS1C_6fusion15FusionCallbacksIS1G_NS1K_17LinearCombinationIaiaiLNS_15FloatRoundStyleE2EEESH_S1J_JEEENS4_5SM1004TMEM4LOAD26SM100_TMEM_LOAD_16dp32b16xESY_NSZ_INS10_ILi1ELi4ELi3EEES13_NSR_INS5_IJS14_NSA_ILi32EEEEEENS5_IJS1V_SB_EEEEEEENS4_39AutoVectorizingCopyWithAssumedAlignmentILi128EEENS4_14SM90_TMA_STOREES1Z_S21_S21_EEEvvEEEEvNT_6ParamsE)
        /*0044*/ 	.word	0x00000000
.L_29:


//--------------------- .nv.compat                --------------------------
	.section	.nv.compat,"",@"SHT_CUDA_COMPAT_INFO"
	.align	4
        /*0000*/ 	.byte	0x02, 0x09, 0x01, 0x00, 0x02, 0x02, 0x03, 0x00, 0x02, 0x05, 0x06, 0x00, 0x03, 0x07, 0x01, 0x01
        /*0010*/ 	.byte	0x02, 0x03, 0x01, 0x00, 0x02, 0x06, 0x01, 0x00, 0x04, 0x0b, 0x08, 0x00, 0x01, 0x00, 0x00, 0x00
        /*0020*/ 	.byte	0x00, 0x00, 0x00, 0x00


//--------------------- .nv.info._ZN7cutlass13device_kernelINS_4gemm6kernel13GemmUniversalIN4cute5tupleIJiiiiEEENS1_10collective13CollectiveMmaINS1_35MainloopSm100TmaUmmaWarpSpecializedILi3ELi2ELi4ENS5_IJNS4_1CILi1EEESB_SB_EEEEENS5_IJNSA_ILi64EEENSA_ILi160EEENSA_ILi256EEEEEEaNS5_IJlSB_lEEEaSI_NS4_8TiledMMAINS4_8MMA_AtomIJNS4_15SM100_MMA_S8_SSIaaiLi64ELi160ELNS4_4UMMA5MajorE0ELSN_0ELNSM_8SaturateE0EEEEEENS4_6LayoutISC_NS5_IJNSA_ILi0EEESS_SS_EEEEENS5_IJNS4_10UnderscoreESV_SV_EEEEENS4_13SM90_TMA_LOADENS4_14ComposedLayoutINS4_7SwizzleILi3ELi4ELi3EEENS4_18smem_ptr_flag_bitsILi8EEENSR_INS5_IJNSA_ILi8EEENSA_ILi128EEEEEENS5_IJS15_SB_EEEEEEEvNS4_8identityESY_S19_vS1A_EENS_8epilogue10collective18CollectiveEpilogueINS1C_23Sm100TmaWarpSpecializedILi1ELi1ELi80ELb0ELb0EEEJSH_NS5_IJNSR_ISE_SB_EENSR_ISF_SB_EEEEEaSI_aSI_NS1C_6fusion15FusionCallbacksIS1G_NS1K_17LinearCombinationIaiaiLNS_15FloatRoundStyleE2EEESH_S1J_JEEENS4_5SM1004TMEM4LOAD26SM100_TMEM_LOAD_16dp32b16xESY_NSZ_INS10_ILi1ELi4ELi3EEES13_NSR_INS5_IJS14_NSA_ILi32EEEEEENS5_IJS1V_SB_EEEEEEENS4_39AutoVectorizingCopyWithAssumedAlignmentILi128EEENS4_14SM90_TMA_STOREES1Z_S21_S21_EEEvvEEEEvNT_6ParamsE --------------------------
	.section	.nv.info._ZN7cutlass13device_kernelINS_4gemm6kernel13GemmUniversalIN4cute5tupleIJiiiiEEENS1_10collective13CollectiveMmaINS1_35MainloopSm100TmaUmmaWarpSpecializedILi3ELi2ELi4ENS5_IJNS4_1CILi1EEESB_SB_EEEEENS5_IJNSA_ILi64EEENSA_ILi160EEENSA_ILi256EEEEEEaNS5_IJlSB_lEEEaSI_NS4_8TiledMMAINS4_8MMA_AtomIJNS4_15SM100_MMA_S8_SSIaaiLi64ELi160ELNS4_4UMMA5MajorE0ELSN_0ELNSM_8SaturateE0EEEEEENS4_6LayoutISC_NS5_IJNSA_ILi0EEESS_SS_EEEEENS5_IJNS4_10UnderscoreESV_SV_EEEEENS4_13SM90_TMA_LOADENS4_14ComposedLayoutINS4_7SwizzleILi3ELi4ELi3EEENS4_18smem_ptr_flag_bitsILi8EEENSR_INS5_IJNSA_ILi8EEENSA_ILi128EEEEEENS5_IJS15_SB_EEEEEEEvNS4_8identityESY_S19_vS1A_EENS_8epilogue10collective18CollectiveEpilogueINS1C_23Sm100TmaWarpSpecializedILi1ELi1ELi80ELb0ELb0EEEJSH_NS5_IJNSR_ISE_SB_EENSR_ISF_SB_EEEEEaSI_aSI_NS1C_6fusion15FusionCallbacksIS1G_NS1K_17LinearCombinationIaiaiLNS_15FloatRoundStyleE2EEESH_S1J_JEEENS4_5SM1004TMEM4LOAD26SM100_TMEM_LOAD_16dp32b16xESY_NSZ_INS10_ILi1ELi4ELi3EEES13_NSR_INS5_IJS14_NSA_ILi32EEEEEENS5_IJS1V_SB_EEEEEEENS4_39AutoVectorizingCopyWithAssumedAlignmentILi128EEENS4_14SM90_TMA_STOREES1Z_S21_S21_EEEvvEEEEvNT_6ParamsE,"",@"SHT_CUDA_INFO"
	.sectionflags	@""
	.align	4


	//----- nvinfo : EIATTR_CUDA_API_VERSION
	.align		4
        /*0000*/ 	.byte	0x04, 0x37
        /*0002*/ 	.short	(.L_31 - .L_30)
.L_30:
        /*0004*/ 	.word	0x00000082


	//----- nvinfo : EIATTR_KPARAM_INFO
	.align		4
.L_31:
        /*0008*/ 	.byte	0x04, 0x17
        /*000a*/ 	.short	(.L_33 - .L_32)
.L_32:
        /*000c*/ 	.word	0x00000000
        /*0010*/ 	.short	0x0000
        /*0012*/ 	.short	0x0000
        /*0014*/ 	.byte	0x00, 0xf0, 0x01, 0x20


	//----- nvinfo : EIATTR_AT_ENTRY_FRAGMENTS
	.align		4
.L_33:
        /*0018*/ 	.byte	0x04, 0x4f
        /*001a*/ 	.short	(.L_35 - .L_34)


	//   ....[0]....
.L_34:
        /*001c*/ 	.word	0x00000006


	//----- nvinfo : EIATTR_RESERVED_SMEM_USED
	.align		4
.L_35:
        /*0020*/ 	.byte	0x01, 0x41
	.zero		2


	//----- nvinfo : EIATTR_SPARSE_MMA_MASK
	.align		4
        /*0024*/ 	.byte	0x03, 0x50
        /*0026*/ 	.short	0x0000


	//----- nvinfo : EIATTR_TCGEN05_1CTA_USED
	.align		4
        /*0028*/ 	.byte	0x01, 0x51
	.zero		2


	//----- nvinfo : EIATTR_MAXREG_COUNT
	.align		4
        /*002c*/ 	.byte	0x03, 0x1b
        /*002e*/ 	.short	0x00ff


	//----- nvinfo : EIATTR_NUM_BARRIERS
	.align		4
        /*0030*/ 	.byte	0x02, 0x4c
        /*0032*/ 	.byte	0x07
	.zero		1


	//----- nvinfo : EIATTR_EXTERNS
	.align		4
        /*0034*/ 	.byte	0x04, 0x0f
        /*0036*/ 	.short	(.L_37 - .L_36)


	//   ....[0]....
	.align		4
.L_36:
        /*0038*/ 	.word	index@(__assertfail)


	//----- nvinfo : EIATTR_MERCURY_ISA_VERSION
	.align		4
.L_37:
        /*003c*/ 	.byte	0x03, 0x5f
        /*003e*/ 	.short	0x0101


	//----- nvinfo : EIATTR_INT_WARP_WIDE_INSTR_OFFSETS
	.align		4
        /*0040*/ 	.byte	0x04, 0x31
        /*0042*/ 	.short	(.L_39 - .L_38)


	//   ....[0]....
.L_38:
        /*0044*/ 	.word	0x00001ec0


	//   ....[1]....
        /*0048*/ 	.word	0x00003a90


	//   ....[2]....
        /*004c*/ 	.word	0x00003ab0


	//   ....[3]....
        /*0050*/ 	.word	0x00003ae0


	//   ....[4]....
        /*0054*/ 	.word	0x00004510


	//   ....[5]....
        /*0058*/ 	.word	0x000045a0


	//   ....[6]....
        /*005c*/ 	.word	0x000045d0


	//   ....[7]....
        /*0060*/ 	.word	0x00004610


	//   ....[8]....
        /*0064*/ 	.word	0x00004790


	//   ....[9]....
        /*0068*/ 	.word	0x000047b0


	//----- nvinfo : EIATTR_COOP_GROUP_MASK_REGIDS
	.align		4
.L_39:
        /*006c*/ 	.byte	0x04, 0x29
        /*006e*/ 	.short	(.L_41 - .L_40)


	//   ....[0]....
.L_40:
        /*0070*/ 	.word	0xffffffff


	//   ....[1]....
        /*0074*/ 	.word	0xffffffff


	//   ....[2]....
        /*0078*/ 	.word	0xffffffff


	//   ....[3]....
        /*007c*/ 	.word	0xffffffff


	//   ....[4]....
        /*0080*/ 	.word	0xffffffff


	//   ....[5]....
        /*0084*/ 	.word	0xffffffff


	//   ....[6]....
        /*0088*/ 	.word	0xffffffff


	//   ....[7]....
        /*008c*/ 	.word	0xffffffff


	//   ....[8]....
        /*0090*/ 	.word	0xffffffff


	//   ....[9]....
        /*0094*/ 	.word	0xffffffff


	//   ....[10]....
        /*0098*/ 	.word	0xffffffff


	//   ....[11]....
        /*009c*/ 	.word	0xffffffff


	//   ....[12]....
        /*00a0*/ 	.word	0xffffffff


	//----- nvinfo : EIATTR_COOP_GROUP_INSTR_OFFSETS
	.align		4
.L_41:
        /*00a4*/ 	.byte	0x04, 0x28
        /*00a6*/ 	.short	(.L_43 - .L_42)


	//   ....[0]....
.L_42:
        /*00a8*/ 	.word	0x00000090


	//   ....[1]....
        /*00ac*/ 	.word	0x000004d0


	//   ....[2]....
        /*00b0*/ 	.word	0x00000620


	//   ....[3]....
        /*00b4*/ 	.word	0x00000760


	//   ....[4]....
        /*00b8*/ 	.word	0x00000860


	//   ....[5]....
        /*00bc*/ 	.word	0x000009d0


	//   ....[6]....
        /*00c0*/ 	.word	0x00000b70


	//   ....[7]....
        /*00c4*/ 	.word	0x00001da0


	//   ....[8]....
        /*00c8*/ 	.word	0x00002af0


	//   ....[9]....
        /*00cc*/ 	.word	0x00002d00


	//   ....[10]....
        /*00d0*/ 	.word	0x00002d30


	//   ....[11]....
        /*00d4*/ 	.word	0x00003970


	//   ....[12]....
        /*00d8*/ 	.word	0x00003ba0


	//----- nvinfo : EIATTR_VRC_CTA_INIT_COUNT
	.align		4
.L_43:
        /*00dc*/ 	.byte	0x02, 0x4a
        /*00de*/ 	.byte	0x80
	.zero		1


	//----- nvinfo : EIATTR_SYSCALL_OFFSETS
	.align		4
        /*00e0*/ 	.byte	0x04, 0x46
        /*00e2*/ 	.short	(.L_45 - .L_44)


	//   ....[0]....
.L_44:
        /*00e4*/ 	.word	0x00005160


	//   ....[1]....
        /*00e8*/ 	.word	0x000052a0


	//   ....[2]....
        /*00ec*/ 	.word	0x00005ae0


	//   ....[3]....
        /*00f0*/ 	.word	0x00005c60


	//   ....[4]....
        /*00f4*/ 	.word	0x00005de0


	//   ....[5]....
        /*00f8*/ 	.word	0x00005f60


	//   ....[6]....
        /*00fc*/ 	.word	0x000060e0


	//----- nvinfo : EIATTR_MBARRIER_INSTR_OFFSETS
	.align		4
.L_45:
        /*0100*/ 	.byte	0x04, 0x39
        /*0102*/ 	.short	(.L_47 - .L_46)


	//   ....[0]....
.L_46:
        /*0104*/ 	.word	0x000005b0
        /*0108*/ 	.word	0x000000ff
        /*010c*/ 	.word	0x00000000
        /*0110*/ 	.short	0x0100
        /*0112*/ 	.byte	0x05
	.zero		1


	//   ....[1]....
        /*0114*/ 	.word	0x000005c0
        /*0118*/ 	.word	0x000000ff
        /*011c*/ 	.word	0x00000018
        /*0120*/ 	.short	0x0100
        /*0122*/ 	.byte	0x05
	.zero		1


	//   ....[2]....
        /*0124*/ 	.word	0x000005d0
        /*0128*/ 	.word	0x000000ff
        /*012c*/ 	.word	0x00000008
        /*0130*/ 	.short	0x0100
        /*0132*/ 	.byte	0x05
	.zero		1


	//   ....[3]....
        /*0134*/ 	.word	0x000005e0
        /*0138*/ 	.word	0x000000ff
        /*013c*/ 	.word	0x00000020
        /*0140*/ 	.short	0x0100
        /*0142*/ 	.byte	0x05
	.zero		1


	//   ....[4]....
        /*0144*/ 	.word	0x000005f0
        /*0148*/ 	.word	0x000000ff
        /*014c*/ 	.word	0x00000010
        /*0150*/ 	.short	0x0100
        /*0152*/ 	.byte	0x05
	.zero		1


	//   ....[5]....
        /*0154*/ 	.word	0x00000600
        /*0158*/ 	.word	0x000000ff
        /*015c*/ 	.word	0x00000028
        /*0160*/ 	.short	0x0100
        /*0162*/ 	.byte	0x05
	.zero		1


	//   ....[6]....
        /*0164*/ 	.word	0x00000730
        /*0168*/ 	.word	0x000000ff
        /*016c*/ 	.word	0x00000030
        /*0170*/ 	.short	0x0100
        /*0172*/ 	.byte	0x07
	.zero		1


	//   ....[7]....
        /*0174*/ 	.word	0x00000740
        /*0178*/ 	.word	0x000000ff
        /*017c*/ 	.word	0x00000038
        /*0180*/ 	.short	0x0100
        /*0182*/ 	.byte	0x07
	.zero		1


	//   ....[8]....
        /*0184*/ 	.word	0x00000830
        /*0188*/ 	.word	0x000000ff
        /*018c*/ 	.word	0x00000040
        /*0190*/ 	.short	0x0100
        /*0192*/ 	.byte	0x05
	.zero		1


	//   ....[9]....
        /*0194*/ 	.word	0x00000840
        /*0198*/ 	.word	0x000000ff
        /*019c*/ 	.word	0x00000048
        /*01a0*/ 	.short	0x0100
        /*01a2*/ 	.byte	0x05
	.zero		1


	//   ....[10]....
        /*01a4*/ 	.word	0x00000980
        /*01a8*/ 	.word	0x000000ff
        /*01ac*/ 	.word	0x00000050
        /*01b0*/ 	.short	0x0100
        /*01b2*/ 	.byte	0x05
	.zero		1


	//   ....[11]....
        /*01b4*/ 	.word	0x00000990
        /*01b8*/ 	.word	0x000000ff
        /*01bc*/ 	.word	0x00000060
        /*01c0*/ 	.short	0x0100
        /*01c2*/ 	.byte	0x05
	.zero		1


	//   ....[12]....
        /*01c4*/ 	.word	0x000009a0
        /*01c8*/ 	.word	0x000000ff
        /*01cc*/ 	.word	0x00000058
        /*01d0*/ 	.short	0x0100
        /*01d2*/ 	.byte	0x05
	.zero		1


	//   ....[13]....
        /*01d4*/ 	.word	0x000009b0
        /*01d8*/ 	.word	0x000000ff
        /*01dc*/ 	.word	0x00000068
        /*01e0*/ 	.short	0x0100
        /*01e2*/ 	.byte	0x05
	.zero		1


	//   ....[14]....
        /*01e4*/ 	.word	0x00000ae0
        /*01e8*/ 	.word	0x000000ff
        /*01ec*/ 	.word	0x00000070
        /*01f0*/ 	.short	0x0100
        /*01f2*/ 	.byte	0x07
	.zero		1


	//   ....[15]....
        /*01f4*/ 	.word	0x00000af0
        /*01f8*/ 	.word	0x000000ff
        /*01fc*/ 	.word	0x00000090
        /*0200*/ 	.short	0x0100
        /*0202*/ 	.byte	0x07
	.zero		1


	//   ....[16]....
        /*0204*/ 	.word	0x00000b00
        /*0208*/ 	.word	0x000000ff
        /*020c*/ 	.word	0x00000078
        /*0210*/ 	.short	0x0100
        /*0212*/ 	.byte	0x07
	.zero		1


	//   ....[17]....
        /*0214*/ 	.word	0x00000b10
        /*0218*/ 	.word	0x000000ff
        /*021c*/ 	.word	0x00000098
        /*0220*/ 	.short	0x0100
        /*0222*/ 	.byte	0x07
	.zero		1


	//   ....[18]....
        /*0224*/ 	.word	0x00000b20
        /*0228*/ 	.word	0x000000ff
        /*022c*/ 	.word	0x00000080
        /*0230*/ 	.short	0x0100
        /*0232*/ 	.byte	0x07
	.zero		1


	//   ....[19]....
        /*0234*/ 	.word	0x00000b30
        /*0238*/ 	.word	0x000000ff
        /*023c*/ 	.word	0x000000a0
        /*0240*/ 	.short	0x0100
        /*0242*/ 	.byte	0x07
	.zero		1


	//   ....[20]....
        /*0244*/ 	.word	0x00000b40
        /*0248*/ 	.word	0x000000ff
        /*024c*/ 	.word	0x00000088
        /*0250*/ 	.short	0x0100
        /*0252*/ 	.byte	0x07
	.zero		1


	//   ....[21]....
        /*0254*/ 	.word	0x00000b50
        /*0258*/ 	.word	0x000000ff
        /*025c*/ 	.word	0x000000a8
        /*0260*/ 	.short	0x0100
        /*0262*/ 	.byte	0x07
	.zero		1


	//   ....[22]....
        /*0264*/ 	.word	0x00000c40
        /*0268*/ 	.word	0x000000ff
        /*026c*/ 	.word	0x000000b0
        /*0270*/ 	.short	0x0100
        /*0272*/ 	.byte	0x05
	.zero		1


	//   ....[23]....
        /*0274*/ 	.word	0x00000c50
        /*0278*/ 	.word	0x000000ff
        /*027c*/ 	.word	0x000000c0
        /*0280*/ 	.short	0x0100
        /*0282*/ 	.byte	0x05
	.zero		1


	//   ....[24]....
        /*0284*/ 	.word	0x00000c60
        /*0288*/ 	.word	0x000000ff
        /*028c*/ 	.word	0x000000b8
        /*0290*/ 	.short	0x0100
        /*0292*/ 	.byte	0x05
	.zero		1


	//   ....[25]....
        /*0294*/ 	.word	0x00000c70
        /*0298*/ 	.word	0x000000ff
        /*029c*/ 	.word	0x000000c8
        /*02a0*/ 	.short	0x0100
        /*02a2*/ 	.byte	0x05
	.zero		1


	//   ....[26]....
        /*02a4*/ 	.word	0x00001540
        /*02a8*/ 	.word	0x00000003
        /*02ac*/ 	.word	0x000000c0
        /*02b0*/ 	.short	0x010a
        /*02b2*/ 	.byte	0xff
	.zero		1


	//   ....[27]....
        /*02b4*/ 	.word	0x00001570
        /*02b8*/ 	.word	0x00000003
        /*02bc*/ 	.word	0x000000b0
        /*02c0*/ 	.short	0x0101
        /*02c2*/ 	.byte	0xff
	.zero		1


	//   ....[28]....
        /*02c4*/ 	.word	0x00001640
        /*02c8*/ 	.word	0x000000ff
        /*02cc*/ 	.word	0x00000018
        /*02d0*/ 	.short	0x010a
        /*02d2*/ 	.byte	0x05
	.zero		1


	//   ....[29]....
        /*02d4*/ 	.word	0x000016e0
        /*02d8*/ 	.word	0x000000ff
        /*02dc*/ 	.word	0x00000018
        /*02e0*/ 	.short	0x010a
        /*02e2*/ 	.byte	0x21
	.zero		1


	//   ....[30]....
        /*02e4*/ 	.word	0x00001830
        /*02e8*/ 	.word	0x000000ff
        /*02ec*/ 	.word	0x00000018
        /*02f0*/ 	.short	0x010a
        /*02f2*/ 	.byte	0x08
	.zero		1


	//   ....[31]....
        /*02f4*/ 	.word	0x00001a00
        /*02f8*/ 	.word	0x000000ff
        /*02fc*/ 	.word	0x00000048
        /*0300*/ 	.short	0x0101
        /*0302*/ 	.byte	0x04
	.zero		1


	//   ....[32]....
        /*0304*/ 	.word	0x00001a20
        /*0308*/ 	.word	0x000000ff
        /*030c*/ 	.word	0x00000018
        /*0310*/ 	.short	0x010a
        /*0312*/ 	.byte	0x05
	.zero		1


	//   ....[33]....
        /*0314*/ 	.word	0x00001aa0
        /*0318*/ 	.word	0x000000ff
        /*031c*/ 	.word	0x00000018
        /*0320*/ 	.short	0x010a
        /*0322*/ 	.byte	0x21
	.zero		1


	//   ....[34]....
        /*0324*/ 	.word	0x00001c00
        /*0328*/ 	.word	0x000000ff
        /*032c*/ 	.word	0x00000018
        /*0330*/ 	.short	0x010a
        /*0332*/ 	.byte	0x08
	.zero		1


	//   ....[35]....
        /*0334*/ 	.word	0x00001dd0
        /*0338*/ 	.word	0x00000002
        /*033c*/ 	.word	0x00000050
        /*0340*/ 	.short	0x010a
        /*0342*/ 	.byte	0xff
	.zero		1


	//   ....[36]....
        /*0344*/ 	.word	0x00001e90
        /*0348*/ 	.word	0x00000002
        /*034c*/ 	.word	0x00000000
        /*0350*/ 	.short	0x0101
        /*0352*/ 	.byte	0xff
	.zero		1


	//   ....[37]....
        /*0354*/ 	.word	0x000023f0
        /*0358*/ 	.word	0x000000ff
        /*035c*/ 	.word	0x00000000
        /*0360*/ 	.short	0x010a
        /*0362*/ 	.byte	0x05
	.zero		1


	//   ....[38]....
        /*0364*/ 	.word	0x00002480
        /*0368*/ 	.word	0x000000ff
        /*036c*/ 	.word	0x00000000
        /*0370*/ 	.short	0x010a
        /*0372*/ 	.byte	0x05
	.zero		1


	//   ....[39]....
        /*0374*/ 	.word	0x00002520
        /*0378*/ 	.word	0x00000000
        /*037c*/ 	.word	0x00000000
        /*0380*/ 	.short	0x010a
        /*0382*/ 	.byte	0xff
	.zero		1


	//   ....[40]....
        /*0384*/ 	.word	0x00002640
        /*0388*/ 	.word	0x00000000
        /*038c*/ 	.word	0x000000b0
        /*0390*/ 	.short	0x010a
        /*0392*/ 	.byte	0xff
	.zero		1


	//   ....[41]....
        /*0394*/ 	.word	0x000026a0
        /*0398*/ 	.word	0x00000004
        /*039c*/ 	.word	0x00000000
        /*03a0*/ 	.short	0x0101
        /*03a2*/ 	.byte	0xff
	.zero		1


	//   ....[42]....
        /*03a4*/ 	.word	0x000026c0
        /*03a8*/ 	.word	0x000000ff
        /*03ac*/ 	.word	0x00000060
        /*03b0*/ 	.short	0x010a
        /*03b2*/ 	.byte	0x05
	.zero		1


	//   ....[43]....
        /*03b4*/ 	.word	0x000027e0
        /*03b8*/ 	.word	0x00000000
        /*03bc*/ 	.word	0x00000050
        /*03c0*/ 	.short	0x010a
        /*03c2*/ 	.byte	0xff
	.zero		1


	//   ....[44]....
        /*03c4*/ 	.word	0x000028f0
        /*03c8*/ 	.word	0x00000000
        /*03cc*/ 	.word	0x00000000
        /*03d0*/ 	.short	0x0101
        /*03d2*/ 	.byte	0xff
	.zero		1


	//   ....[45]....
        /*03d4*/ 	.word	0x00002980
        /*03d8*/ 	.word	0x000000ff
        /*03dc*/ 	.word	0x00000060
        /*03e0*/ 	.short	0x0106
        /*03e2*/ 	.byte	0x05
	.zero		1


	//   ....[46]....
        /*03e4*/ 	.word	0x000029a0
        /*03e8*/ 	.word	0x000000ff
        /*03ec*/ 	.word	0x00000060
        /*03f0*/ 	.short	0x010a
        /*03f2*/ 	.byte	0x05
	.zero		1


	//   ....[47]....
        /*03f4*/ 	.word	0x00002a30
        /*03f8*/ 	.word	0x000000ff
        /*03fc*/ 	.word	0x00000060
        /*0400*/ 	.short	0x0106
        /*0402*/ 	.byte	0x04
	.zero		1


	//   ....[48]....
        /*0404*/ 	.word	0x00002a70
        /*0408*/ 	.word	0x00000000
        /*040c*/ 	.word	0x00000060
        /*0410*/ 	.short	0x010a
        /*0412*/ 	.byte	0xff
	.zero		1


	//   ....[49]....
        /*0414*/ 	.word	0x00003030
        /*0418*/ 	.word	0x00000000
        /*041c*/ 	.word	0x00000050
        /*0420*/ 	.short	0x010a
        /*0422*/ 	.byte	0xff
	.zero		1


	//   ....[50]....
        /*0424*/ 	.word	0x00003140
        /*0428*/ 	.word	0x00000003
        /*042c*/ 	.word	0x00000000
        /*0430*/ 	.short	0x0101
        /*0432*/ 	.byte	0xff
	.zero		1


	//   ....[51]....
        /*0434*/ 	.word	0x00003150
        /*0438*/ 	.word	0x000000ff
        /*043c*/ 	.word	0x00000000
        /*0440*/ 	.short	0x010a
        /*0442*/ 	.byte	0x05
	.zero		1


	//   ....[52]....
        /*0444*/ 	.word	0x000031c0
        /*0448*/ 	.word	0x000000ff
        /*044c*/ 	.word	0x00000090
        /*0450*/ 	.short	0x010a
        /*0452*/ 	.byte	0x0e
	.zero		1


	//   ....[53]....
        /*0454*/ 	.word	0x00003290
        /*0458*/ 	.word	0x000000ff
        /*045c*/ 	.word	0x00000000
        /*0460*/ 	.short	0x010a
        /*0462*/ 	.byte	0x13
	.zero		1


	//   ....[54]....
        /*0464*/ 	.word	0x000033c0
        /*0468*/ 	.word	0x000000ff
        /*046c*/ 	.word	0x00000000
        /*0470*/ 	.short	0x010a
        /*0472*/ 	.byte	0x24
	.zero		1


	//   ....[55]....
        /*0474*/ 	.word	0x000037a0
        /*0478*/ 	.word	0x000000ff
        /*047c*/ 	.word	0x00000000
        /*0480*/ 	.short	0x010a
        /*0482*/ 	.byte	0x05
	.zero		1


	//   ....[56]....
        /*0484*/ 	.word	0x00003830
        /*0488*/ 	.word	0x000000ff
        /*048c*/ 	.word	0x00000000
        /*0490*/ 	.short	0x010a
        /*0492*/ 	.byte	0x05
	.zero		1


	//   ....[57]....
        /*0494*/ 	.word	0x000038c0
        /*0498*/ 	.word	0x000000ff
        /*049c*/ 	.word	0x00000000
        /*04a0*/ 	.short	0x010a
        /*04a2*/ 	.byte	0x05
	.zero		1


	//   ....[58]....
        /*04a4*/ 	.word	0x00003950
        /*04a8*/ 	.word	0x000000ff
        /*04ac*/ 	.word	0x00000000
        /*04b0*/ 	.short	0x010a
        /*04b2*/ 	.byte	0x06
	.zero		1


	//   ....[59]....
        /*04b4*/ 	.word	0x00003d90
        /*04b8*/ 	.word	0x00000000
        /*04bc*/ 	.word	0x00000050
        /*04c0*/ 	.short	0x010a
        /*04c2*/ 	.byte	0xff
	.zero		1


	//   ....[60]....
        /*04c4*/ 	.word	0x00003e80
        /*04c8*/ 	.word	0x00000000
        /*04cc*/ 	.word	0x00000000
        /*04d0*/ 	.short	0x0101
        /*04d2*/ 	.byte	0xff
	.zero		1


	//   ....[61]....
        /*04d4*/ 	.word	0x000041a0
        /*04d8*/ 	.word	0x000000ff
        /*04dc*/ 	.word	0x00000048
        /*04e0*/ 	.short	0x010a
        /*04e2*/ 	.byte	0x07
	.zero		1


	//   ....[62]....
        /*04e4*/ 	.word	0x00004320
        /*04e8*/ 	.word	0x000000ff
        /*04ec*/ 	.word	0x00000038
        /*04f0*/ 	.short	0x010a
        /*04f2*/ 	.byte	0x07
	.zero		1


	//   ....[63]....
        /*04f4*/ 	.word	0x000047e0
        /*04f8*/ 	.word	0x000000ff
        /*04fc*/ 	.word	0x00000030
        /*0500*/ 	.short	0x010b
        /*0502*/ 	.byte	0x07
	.zero		1


	//   ....[64]....
        /*0504*/ 	.word	0x00004810
        /*0508*/ 	.word	0x000000ff
        /*050c*/ 	.word	0x00000000
        /*0510*/ 	.short	0x0101
        /*0512*/ 	.byte	0x25
	.zero		1


	//   ....[65]....
        /*0514*/ 	.word	0x00004860
        /*0518*/ 	.word	0x00000000
        /*051c*/ 	.word	0x00000038
        /*0520*/ 	.short	0x010a
        /*0522*/ 	.byte	0xff
	.zero		1


	//   ....[66]....
        /*0524*/ 	.word	0x00004b70
        /*0528*/ 	.word	0x00000000
        /*052c*/ 	.word	0x00000050
        /*0530*/ 	.short	0x010a
        /*0532*/ 	.byte	0xff
	.zero		1


	//   ....[67]....
        /*0534*/ 	.word	0x00004c80
        /*0538*/ 	.word	0x00000000
        /*053c*/ 	.word	0x00000000
        /*0540*/ 	.short	0x0101
        /*0542*/ 	.byte	0xff
	.zero		1


	//   ....[68]....
        /*0544*/ 	.word	0x00005630
        /*0548*/ 	.word	0x000000ff
        /*054c*/ 	.word	0x00000030
        /*0550*/ 	.short	0x010a
        /*0552*/ 	.byte	0x29
	.zero		1


	//   ....[69]....
        /*0554*/ 	.word	0x00005640
        /*0558*/ 	.word	0x00000010
        /*055c*/ 	.word	0x00000070
        /*0560*/ 	.short	0x010a
        /*0562*/ 	.byte	0xff
	.zero		1


	//   ....[70]....
        /*0564*/ 	.word	0x000057f0
        /*0568*/ 	.word	0x000000ff
        /*056c*/ 	.word	0x00000030
        /*0570*/ 	.short	0x010a
        /*0572*/ 	.byte	0x29
	.zero		1


	//   ....[71]....
        /*0574*/ 	.word	0x00005900
        /*0578*/ 	.word	0x000000ff
        /*057c*/ 	.word	0x00000000
        /*0580*/ 	.short	0x0101
        /*0582*/ 	.byte	0x04
	.zero		1


	//   ....[72]....
        /*0584*/ 	.word	0x000059c0
        /*0588*/ 	.word	0x00000010
        /*058c*/ 	.word	0x00000070
        /*0590*/ 	.short	0x010a
        /*0592*/ 	.byte	0xff
	.zero		1


	//   ....[73]....
        /*0594*/ 	.word	0x00007670
        /*0598*/ 	.word	0x000000ff
        /*059c*/ 	.word	0x00000000
        /*05a0*/ 	.short	0x0101
        /*05a2*/ 	.byte	0x05
	.zero		1


	//   ....[74]....
        /*05a4*/ 	.word	0x00007ac0
        /*05a8*/ 	.word	0x00000003
        /*05ac*/ 	.word	0x000000c0
        /*05b0*/ 	.short	0x010a
        /*05b2*/ 	.byte	0xff
	.zero		1


	//   ....[75]....
        /*05b4*/ 	.word	0x00007b20
        /*05b8*/ 	.word	0x00000002
        /*05bc*/ 	.word	0x00000018
        /*05c0*/ 	.short	0x010a
        /*05c2*/ 	.byte	0xff
	.zero		1


	//   ....[76]....
        /*05c4*/ 	.word	0x00007b80
        /*05c8*/ 	.word	0x00000002
        /*05cc*/ 	.word	0x00000018
        /*05d0*/ 	.short	0x010a
        /*05d2*/ 	.byte	0xff
	.zero		1


	//   ....[77]....
        /*05d4*/ 	.word	0x00007bd0
        /*05d8*/ 	.word	0x00000002
        /*05dc*/ 	.word	0x00000050
        /*05e0*/ 	.short	0x010a
        /*05e2*/ 	.byte	0xff
	.zero		1


	//   ....[78]....
        /*05e4*/ 	.word	0x00007c30
        /*05e8*/ 	.word	0x00000000
        /*05ec*/ 	.word	0x00000000
        /*05f0*/ 	.short	0x010a
        /*05f2*/ 	.byte	0xff
	.zero		1


	//   ....[79]....
        /*05f4*/ 	.word	0x00007c90
        /*05f8*/ 	.word	0x00000000
        /*05fc*/ 	.word	0x00000000
        /*0600*/ 	.short	0x010a
        /*0602*/ 	.byte	0xff
	.zero		1


	//   ....[80]....
        /*0604*/ 	.word	0x00007ce0
        /*0608*/ 	.word	0x00000000
        /*060c*/ 	.word	0x000000b0
        /*0610*/ 	.short	0x010a
        /*0612*/ 	.byte	0xff
	.zero		1


	//   ....[81]....
        /*0614*/ 	.word	0x00007d40
        /*0618*/ 	.word	0x00000000
        /*061c*/ 	.word	0x00000060
        /*0620*/ 	.short	0x010a
        /*0622*/ 	.byte	0xff
	.zero		1


	//   ....[82]....
        /*0624*/ 	.word	0x00007d90
        /*0628*/ 	.word	0x00000000
        /*062c*/ 	.word	0x00000050
        /*0630*/ 	.short	0x010a
        /*0632*/ 	.byte	0xff
	.zero		1


	//   ....[83]....
        /*0634*/ 	.word	0x00007df0
        /*0638*/ 	.word	0x00000000
        /*063c*/ 	.word	0x00000060
        /*0640*/ 	.short	0x010a
        /*0642*/ 	.byte	0xff
	.zero		1


	//   ....[84]....
        /*0644*/ 	.word	0x00007e40
        /*0648*/ 	.word	0x00000000
        /*064c*/ 	.word	0x00000050
        /*0650*/ 	.short	0x010a
        /*0652*/ 	.byte	0xff
	.zero		1


	//   ....[85]....
        /*0654*/ 	.word	0x00007ea0
        /*0658*/ 	.word	0x00000003
        /*065c*/ 	.word	0x00000090
        /*0660*/ 	.short	0x010a
        /*0662*/ 	.byte	0xff
	.zero		1


	//   ....[86]....
        /*0664*/ 	.word	0x00007f00
        /*0668*/ 	.word	0x00000000
        /*066c*/ 	.word	0x00000000
        /*0670*/ 	.short	0x010a
        /*0672*/ 	.byte	0xff
	.zero		1


	//   ....[87]....
        /*0674*/ 	.word	0x00007f60
        /*0678*/ 	.word	0x00000000
        /*067c*/ 	.word	0x00000000
        /*0680*/ 	.short	0x010a
        /*0682*/ 	.byte	0xff
	.zero		1


	//   ....[88]....
        /*0684*/ 	.word	0x00007fc0
        /*0688*/ 	.word	0x00000000
        /*068c*/ 	.word	0x00000000
        /*0690*/ 	.short	0x010a
        /*0692*/ 	.byte	0xff
	.zero		1


	//   ....[89]....
        /*0694*/ 	.word	0x00008020
        /*0698*/ 	.word	0x00000000
        /*069c*/ 	.word	0x00000000
        /*06a0*/ 	.short	0x010a
        /*06a2*/ 	.byte	0xff
	.zero		1


	//   ....[90]....
        /*06a4*/ 	.word	0x00008080
        /*06a8*/ 	.word	0x00000000
        /*06ac*/ 	.word	0x00000000
        /*06b0*/ 	.short	0x010a
        /*06b2*/ 	.byte	0xff
	.zero		1


	//   ....[91]....
        /*06b4*/ 	.word	0x000080d0
        /*06b8*/ 	.word	0x00000000
        /*06bc*/ 	.word	0x00000050
        /*06c0*/ 	.short	0x010a
        /*06c2*/ 	.byte	0xff
	.zero		1


	//   ....[92]....
        /*06c4*/ 	.word	0x00008130
        /*06c8*/ 	.word	0x00000000
        /*06cc*/ 	.word	0x00000048
        /*06d0*/ 	.short	0x010a
        /*06d2*/ 	.byte	0xff
	.zero		1


	//   ....[93]....
        /*06d4*/ 	.word	0x00008190
        /*06d8*/ 	.word	0x00000003
        /*06dc*/ 	.word	0x00000038
        /*06e0*/ 	.short	0x010a
        /*06e2*/ 	.byte	0xff
	.zero		1


	//   ....[94]....
        /*06e4*/ 	.word	0x000081e0
        /*06e8*/ 	.word	0x00000000
        /*06ec*/ 	.word	0x00000050
        /*06f0*/ 	.short	0x010a
        /*06f2*/ 	.byte	0xff
	.zero		1


	//   ....[95]....
        /*06f4*/ 	.word	0x00008240
        /*06f8*/ 	.word	0x00000000
        /*06fc*/ 	.word	0x00000030
        /*0700*/ 	.short	0x010a
        /*0702*/ 	.byte	0xff
	.zero		1


	//   ....[96]....
        /*0704*/ 	.word	0x00008290
        /*0708*/ 	.word	0x00000010
        /*070c*/ 	.word	0x00000070
        /*0710*/ 	.short	0x010a
        /*0712*/ 	.byte	0xff
	.zero		1


	//----- nvinfo : EIATTR_NUM_MBARRIERS
	.align		4
.L_47:
        /*0714*/ 	.byte	0x03, 0x38
        /*0716*/ 	.short	0x001a


	//----- nvinfo : EIATTR_EXIT_INSTR_OFFSETS
	.align		4
        /*0718*/ 	.byte	0x04, 0x1c
        /*071a*/ 	.short	(.L_49 - .L_48)


	//   ....[0]....
.L_48:
        /*071c*/ 	.word	0x00002550


	//   ....[1]....
        /*0720*/ 	.word	0x00002a40


	//   ....[2]....
        /*0724*/ 	.word	0x00002aa0


	//   ....[3]....
        /*0728*/ 	.word	0x00003bb0


	//   ....[4]....
        /*072c*/ 	.word	0x00004890


	//   ....[5]....
        /*0730*/ 	.word	0x000048d0


	//   ....[6]....
        /*0734*/ 	.word	0x00007ab0


	//----- nvinfo : EIATTR_MAX_THREADS
	.align		4
.L_49:
        /*0738*/ 	.byte	0x04, 0x05
        /*073a*/ 	.short	(.L_51 - .L_50)
.L_50:
        /*073c*/ 	.word	0x00000100
        /*0740*/ 	.word	0x00000001
        /*0744*/ 	.word	0x00000001


	//----- nvinfo : EIATTR_CRS_STACK_SIZE
	.align		4
.L_51:
        /*0748*/ 	.byte	0x04, 0x1e
        /*074a*/ 	.short	(.L_53 - .L_52)
.L_52:
        /*074c*/ 	.word	0x00000000


	//----- nvinfo : EIATTR_CBANK_PARAM_SIZE
	.align		4
.L_53:
        /*0750*/ 	.byte	0x03, 0x19
        /*0752*/ 	.short	0x0800


	//----- nvinfo : EIATTR_PARAM_CBANK
	.align		4
        /*0754*/ 	.byte	0x04, 0x0a
        /*0756*/ 	.short	(.L_55 - .L_54)
	.align		4
.L_54:
        /*0758*/ 	.word	index@(.nv.constant0._ZN7cutlass13device_kernelINS_4gemm6kernel13GemmUniversalIN4cute5tupleIJiiiiEEENS1_10collective13CollectiveMmaINS1_35MainloopSm100TmaUmmaWarpSpecializedILi3ELi2ELi4ENS5_IJNS4_1CILi1EEESB_SB_EEEEENS5_IJNSA_ILi64EEENSA_ILi160EEENSA_ILi256EEEEEEaNS5_IJlSB_lEEEaSI_NS4_8TiledMMAINS4_8MMA_AtomIJNS4_15SM100_MMA_S8_SSIaaiLi64ELi160ELNS4_4UMMA5MajorE0ELSN_0ELNSM_8SaturateE0EEEEEENS4_6LayoutISC_NS5_IJNSA_ILi0EEESS_SS_EEEEENS5_IJNS4_10UnderscoreESV_SV_EEEEENS4_13SM90_TMA_LOADENS4_14ComposedLayoutINS4_7SwizzleILi3ELi4ELi3EEENS4_18smem_ptr_flag_bitsILi8EEENSR_INS5_IJNSA_ILi8EEENSA_ILi128EEEEEENS5_IJS15_SB_EEEEEEEvNS4_8identityESY_S19_vS1A_EENS_8epilogue10collective18CollectiveEpilogueINS1C_23Sm100TmaWarpSpecializedILi1ELi1ELi80ELb0ELb0EEEJSH_NS5_IJNSR_ISE_SB_EENSR_ISF_SB_EEEEEaSI_aSI_NS1C_6fusion15FusionCallbacksIS1G_NS1K_17LinearCombinationIaiaiLNS_15FloatRoundStyleE2EEESH_S1J_JEEENS4_5SM1004TMEM4LOAD26SM100_TMEM_LOAD_16dp32b16xESY_NSZ_INS10_ILi1ELi4ELi3EEES13_NSR_INS5_IJS14_NSA_ILi32EEEEEENS5_IJS1V_SB_EEEEEEENS4_39AutoVectorizingCopyWithAssumedAlignmentILi128EEENS4_14SM90_TMA_STOREES1Z_S21_S21_EEEvvEEEEvNT_6ParamsE)
        /*075c*/ 	.short	0x0380
        /*075e*/ 	.short	0x0800


	//----- nvinfo : EIATTR_SW_WAR
	.align		4
.L_55:
        /*0760*/ 	.byte	0x04, 0x36
        /*0762*/ 	.short	(.L_57 - .L_56)
.L_56:
        /*0764*/ 	.word	0x00000008
.L_57:


//--------------------- .nv.callgraph             --------------------------
	.section	.nv.callgraph,"",@"SHT_CUDA_CALLGRAPH"
	.align	4
	.sectionentsize	8
	.align		4
        /*0000*/ 	.word	0x00000000
	.align		4
        /*0004*/ 	.word	0xffffffff
	.align		4
        /*0008*/ 	.word	index@(_ZN7cutlass13device_kernelINS_4gemm6kernel13GemmUniversalIN4cute5tupleIJiiiiEEENS1_10collective13CollectiveMmaINS1_35MainloopSm100TmaUmmaWarpSpecializedILi3ELi2ELi4ENS5_IJNS4_1CILi1EEESB_SB_EEEEENS5_IJNSA_ILi64EEENSA_ILi160EEENSA_ILi256EEEEEEaNS5_IJlSB_lEEEaSI_NS4_8TiledMMAINS4_8MMA_AtomIJNS4_15SM100_MMA_S8_SSIaaiLi64ELi160ELNS4_4UMMA5MajorE0ELSN_0ELNSM_8SaturateE0EEEEEENS4_6LayoutISC_NS5_IJNSA_ILi0EEESS_SS_EEEEENS5_IJNS4_10UnderscoreESV_SV_EEEEENS4_13SM90_TMA_LOADENS4_14ComposedLayoutINS4_7SwizzleILi3ELi4ELi3EEENS4_18smem_ptr_flag_bitsILi8EEENSR_INS5_IJNSA_ILi8EEENSA_ILi128EEEEEENS5_IJS15_SB_EEEEEEEvNS4_8identityESY_S19_vS1A_EENS_8epilogue10collective18CollectiveEpilogueINS1C_23Sm100TmaWarpSpecializedILi1ELi1ELi80ELb0ELb0EEEJSH_NS5_IJNSR_ISE_SB_EENSR_ISF_SB_EEEEEaSI_aSI_NS1C_6fusion15FusionCallbacksIS1G_NS1K_17LinearCombinationIaiaiLNS_15FloatRoundStyleE2EEESH_S1J_JEEENS4_5SM1004TMEM4LOAD26SM100_TMEM_LOAD_16dp32b16xESY_NSZ_INS10_ILi1ELi4ELi3EEES13_NSR_INS5_IJS14_NSA_ILi32EEEEEENS5_IJS1V_SB_EEEEEEENS4_39AutoVectorizingCopyWithAssumedAlignmentILi128EEENS4_14SM90_TMA_STOREES1Z_S21_S21_EEEvvEEEEvNT_6ParamsE)
	.align		4
        /*000c*/ 	.word	index@(__assertfail)
	.align		4
        /*0010*/ 	.word	0x00000000
	.align		4
        /*0014*/ 	.word	0xfffffffe
	.align		4
        /*0018*/ 	.word	0x00000000
	.align		4
        /*001c*/ 	.word	0xfffffffd
	.align		4
        /*0020*/ 	.word	0x00000000
	.align		4
        /*0024*/ 	.word	0xfffffffc


//--------------------- .nv.constant4             --------------------------
	.section	.nv.constant4,"a",@progbits
	.align	8
	.align		8
.nv.constant4:
        /*0000*/ 	.dword	__assertfail
	.align		8
        /*0008*/ 	.dword	__unnamed_1
	.align		8
        /*0010*/ 	.dword	__unnamed_2
	.align		8
        /*0018*/ 	.dword	_ZN40_INTERNAL_a54026dc_4_k_cu_424980ba_291634cuda3std3__45__cpo5beginE
	.align		8
        /*0020*/ 	.dword	_ZN40_INTERNAL_a54026dc_4_k_cu_424980ba_291634cuda3std3__45__cpo3endE
	.align		8
        /*0028*/ 	.dword	_ZN40_INTERNAL_a54026dc_4_k_cu_424980ba_291634cuda3std3__45__cpo6cbeginE
	.align		8
        /*0030*/ 	.dword	_ZN40_INTERNAL_a54026dc_4_k_cu_424980ba_291634cuda3std3__45__cpo4cendE
	.align		8
        /*0038*/ 	.dword	_ZN40_INTERNAL_a54026dc_4_k_cu_424980ba_291634cuda3std3__442_GLOBAL__N__a54026dc_4_k_cu_424980ba_291636ignoreE
	.align		8
        /*0040*/ 	.dword	_ZN40_INTERNAL_a54026dc_4_k_cu_424980ba_291634cuda3std3__419piecewise_constructE
	.align		8
        /*0048*/ 	.dword	_ZN40_INTERNAL_a54026dc_4_k_cu_424980ba_291634cuda3std3__48in_placeE
	.align		8
        /*0050*/ 	.dword	_ZN40_INTERNAL_a54026dc_4_k_cu_424980ba_291634cuda3std6ranges3__45__cpo4swapE
	.align		8
        /*0058*/ 	.dword	_ZN40_INTERNAL_a54026dc_4_k_cu_424980ba_291634cuda3std6ranges3__45__cpo9iter_moveE
	.align		8
        /*0060*/ 	.dword	_ZN40_INTERNAL_a54026dc_4_k_cu_424980ba_291634cute7productE
	.align		8
        /*0068*/ 	.dword	_ZN40_INTERNAL_a54026dc_4_k_cu_424980ba_291634cute1_E
	.align		8
        /*0070*/ 	.dword	$str$25
	.align		8
        /*0078*/ 	.dword	$str$26
	.align		8
        /*0080*/ 	.dword	$str$27
	.align		8
        /*0088*/ 	.dword	$str$28


//--------------------- .text._ZN7cutlass13device_kernelINS_4gemm6kernel13GemmUniversalIN4cute5tupleIJiiiiEEENS1_10collective13CollectiveMmaINS1_35MainloopSm100TmaUmmaWarpSpecializedILi3ELi2ELi4ENS5_IJNS4_1CILi1EEESB_SB_EEEEENS5_IJNSA_ILi64EEENSA_ILi160EEENSA_ILi256EEEEEEaNS5_IJlSB_lEEEaSI_NS4_8TiledMMAINS4_8MMA_AtomIJNS4_15SM100_MMA_S8_SSIaaiLi64ELi160ELNS4_4UMMA5MajorE0ELSN_0ELNSM_8SaturateE0EEEEEENS4_6LayoutISC_NS5_IJNSA_ILi0EEESS_SS_EEEEENS5_IJNS4_10UnderscoreESV_SV_EEEEENS4_13SM90_TMA_LOADENS4_14ComposedLayoutINS4_7SwizzleILi3ELi4ELi3EEENS4_18smem_ptr_flag_bitsILi8EEENSR_INS5_IJNSA_ILi8EEENSA_ILi128EEEEEENS5_IJS15_SB_EEEEEEEvNS4_8identityESY_S19_vS1A_EENS_8epilogue10collective18CollectiveEpilogueINS1C_23Sm100TmaWarpSpecializedILi1ELi1ELi80ELb0ELb0EEEJSH_NS5_IJNSR_ISE_SB_EENSR_ISF_SB_EEEEEaSI_aSI_NS1C_6fusion15FusionCallbacksIS1G_NS1K_17LinearCombinationIaiaiLNS_15FloatRoundStyleE2EEESH_S1J_JEEENS4_5SM1004TMEM4LOAD26SM100_TMEM_LOAD_16dp32b16xESY_NSZ_INS10_ILi1ELi4ELi3EEES13_NSR_INS5_IJS14_NSA_ILi32EEEEEENS5_IJS1V_SB_EEEEEEENS4_39AutoVectorizingCopyWithAssumedAlignmentILi128EEENS4_14SM90_TMA_STOREES1Z_S21_S21_EEEvvEEEEvNT_6ParamsE --------------------------
	.section	.text._ZN7cutlass13device_kernelINS_4gemm6kernel13GemmUniversalIN4cute5tupleIJiiiiEEENS1_10collective13CollectiveMmaINS1_35MainloopSm100TmaUmmaWarpSpecializedILi3ELi2ELi4ENS5_IJNS4_1CILi1EEESB_SB_EEEEENS5_IJNSA_ILi64EEENSA_ILi160EEENSA_ILi256EEEEEEaNS5_IJlSB_lEEEaSI_NS4_8TiledMMAINS4_8MMA_AtomIJNS4_15SM100_MMA_S8_SSIaaiLi64ELi160ELNS4_4UMMA5MajorE0ELSN_0ELNSM_8SaturateE0EEEEEENS4_6LayoutISC_NS5_IJNSA_ILi0EEESS_SS_EEEEENS5_IJNS4_10UnderscoreESV_SV_EEEEENS4_13SM90_TMA_LOADENS4_14ComposedLayoutINS4_7SwizzleILi3ELi4ELi3EEENS4_18smem_ptr_flag_bitsILi8EEENSR_INS5_IJNSA_ILi8EEENSA_ILi128EEEEEENS5_IJS15_SB_EEEEEEEvNS4_8identityESY_S19_vS1A_EENS_8epilogue10collective18CollectiveEpilogueINS1C_23Sm100TmaWarpSpecializedILi1ELi1ELi80ELb0ELb0EEEJSH_NS5_IJNSR_ISE_SB_EENSR_ISF_SB_EEEEEaSI_aSI_NS1C_6fusion15FusionCallbacksIS1G_NS1K_17LinearCombinationIaiaiLNS_15FloatRoundStyleE2EEESH_S1J_JEEENS4_5SM1004TMEM4LOAD26SM100_TMEM_LOAD_16dp32b16xESY_NSZ_INS10_ILi1ELi4ELi3EEES13_NSR_INS5_IJS14_NSA_ILi32EEEEEENS5_IJS1V_SB_EEEEEEENS4_39AutoVectorizingCopyWithAssumedAlignmentILi128EEENS4_14SM90_TMA_STOREES1Z_S21_S21_EEEvvEEEEvNT_6ParamsE,"ax",@progbits
	.align	128
.text._ZN7cutlass13device_kernelINS_4gemm6kernel13GemmUniversalIN4cute5tupleIJiiiiEEENS1_10collective13CollectiveMmaINS1_35MainloopSm100TmaUmmaWarpSpecializedILi3ELi2ELi4ENS5_IJNS4_1CILi1EEESB_SB_EEEEENS5_IJNSA_ILi64EEENSA_ILi160EEENSA_ILi256EEEEEEaNS5_IJlSB_lEEEaSI_NS4_8TiledMMAINS4_8MMA_AtomIJNS4_15SM100_MMA_S8_SSIaaiLi64ELi160ELNS4_4UMMA5MajorE0ELSN_0ELNSM_8SaturateE0EEEEEENS4_6LayoutISC_NS5_IJNSA_ILi0EEESS_SS_EEEEENS5_IJNS4_10UnderscoreESV_SV_EEEEENS4_13SM90_TMA_LOADENS4_14ComposedLayoutINS4_7SwizzleILi3ELi4ELi3EEENS4_18smem_ptr_flag_bitsILi8EEENSR_INS5_IJNSA_ILi8EEENSA_ILi128EEEEEENS5_IJS15_SB_EEEEEEEvNS4_8identityESY_S19_vS1A_EENS_8epilogue10collective18CollectiveEpilogueINS1C_23Sm100TmaWarpSpecializedILi1ELi1ELi80ELb0ELb0EEEJSH_NS5_IJNSR_ISE_SB_EENSR_ISF_SB_EEEEEaSI_aSI_NS1C_6fusion15FusionCallbacksIS1G_NS1K_17LinearCombinationIaiaiLNS_15FloatRoundStyleE2EEESH_S1J_JEEENS4_5SM1004TMEM4LOAD26SM100_TMEM_LOAD_16dp32b16xESY_NSZ_INS10_ILi1ELi4ELi3EEES13_NSR_INS5_IJS14_NSA_ILi32EEEEEENS5_IJS1V_SB_EEEEEEENS4_39AutoVectorizingCopyWithAssumedAlignmentILi128EEENS4_14SM90_TMA_STOREES1Z_S21_S21_EEEvvEEEEvNT_6ParamsE:
        .type           _ZN7cutlass13device_kernelINS_4gemm6kernel13GemmUniversalIN4cute5tupleIJiiiiEEENS1_10collective13CollectiveMmaINS1_35MainloopSm100TmaUmmaWarpSpecializedILi3ELi2ELi4ENS5_IJNS4_1CILi1EEESB_SB_EEEEENS5_IJNSA_ILi64EEENSA_ILi160EEENSA_ILi256EEEEEEaNS5_IJlSB_lEEEaSI_NS4_8TiledMMAINS4_8MMA_AtomIJNS4_15SM100_MMA_S8_SSIaaiLi64ELi160ELNS4_4UMMA5MajorE0ELSN_0ELNSM_8SaturateE0EEEEEENS4_6LayoutISC_NS5_IJNSA_ILi0EEESS_SS_EEEEENS5_IJNS4_10UnderscoreESV_SV_EEEEENS4_13SM90_TMA_LOADENS4_14ComposedLayoutINS4_7SwizzleILi3ELi4ELi3EEENS4_18smem_ptr_flag_bitsILi8EEENSR_INS5_IJNSA_ILi8EEENSA_ILi128EEEEEENS5_IJS15_SB_EEEEEEEvNS4_8identityESY_S19_vS1A_EENS_8epilogue10collective18CollectiveEpilogueINS1C_23Sm100TmaWarpSpecializedILi1ELi1ELi80ELb0ELb0EEEJSH_NS5_IJNSR_ISE_SB_EENSR_ISF_SB_EEEEEaSI_aSI_NS1C_6fusion15FusionCallbacksIS1G_NS1K_17LinearCombinationIaiaiLNS_15FloatRoundStyleE2EEESH_S1J_JEEENS4_5SM1004TMEM4LOAD26SM100_TMEM_LOAD_16dp32b16xESY_NSZ_INS10_ILi1ELi4ELi3EEES13_NSR_INS5_IJS14_NSA_ILi32EEEEEENS5_IJS1V_SB_EEEEEEENS4_39AutoVectorizingCopyWithAssumedAlignmentILi128EEENS4_14SM90_TMA_STOREES1Z_S21_S21_EEEvvEEEEvNT_6ParamsE,@function
        .size           _ZN7cutlass13device_kernelINS_4gemm6kernel13GemmUniversalIN4cute5tupleIJiiiiEEENS1_10collective13CollectiveMmaINS1_35MainloopSm100TmaUmmaWarpSpecializedILi3ELi2ELi4ENS5_IJNS4_1CILi1EEESB_SB_EEEEENS5_IJNSA_ILi64EEENSA_ILi160EEENSA_ILi256EEEEEEaNS5_IJlSB_lEEEaSI_NS4_8TiledMMAINS4_8MMA_AtomIJNS4_15SM100_MMA_S8_SSIaaiLi64ELi160ELNS4_4UMMA5MajorE0ELSN_0ELNSM_8SaturateE0EEEEEENS4_6LayoutISC_NS5_IJNSA_ILi0EEESS_SS_EEEEENS5_IJNS4_10UnderscoreESV_SV_EEEEENS4_13SM90_TMA_LOADENS4_14ComposedLayoutINS4_7SwizzleILi3ELi4ELi3EEENS4_18smem_ptr_flag_bitsILi8EEENSR_INS5_IJNSA_ILi8EEENSA_ILi128EEEEEENS5_IJS15_SB_EEEEEEEvNS4_8identityESY_S19_vS1A_EENS_8epilogue10collective18CollectiveEpilogueINS1C_23Sm100TmaWarpSpecializedILi1ELi1ELi80ELb0ELb0EEEJSH_NS5_IJNSR_ISE_SB_EENSR_ISF_SB_EEEEEaSI_aSI_NS1C_6fusion15FusionCallbacksIS1G_NS1K_17LinearCombinationIaiaiLNS_15FloatRoundStyleE2EEESH_S1J_JEEENS4_5SM1004TMEM4LOAD26SM100_TMEM_LOAD_16dp32b16xESY_NSZ_INS10_ILi1ELi4ELi3EEES13_NSR_INS5_IJS14_NSA_ILi32EEEEEENS5_IJS1V_SB_EEEEEEENS4_39AutoVectorizingCopyWithAssumedAlignmentILi128EEENS4_14SM90_TMA_STOREES1Z_S21_S21_EEEvvEEEEvNT_6ParamsE,(.L_x_129 - _ZN7cutlass13device_kernelINS_4gemm6kernel13GemmUniversalIN4cute5tupleIJiiiiEEENS1_10collective13CollectiveMmaINS1_35MainloopSm100TmaUmmaWarpSpecializedILi3ELi2ELi4ENS5_IJNS4_1CILi1EEESB_SB_EEEEENS5_IJNSA_ILi64EEENSA_ILi160EEENSA_ILi256EEEEEEaNS5_IJlSB_lEEEaSI_NS4_8TiledMMAINS4_8MMA_AtomIJNS4_15SM100_MMA_S8_SSIaaiLi64ELi160ELNS4_4UMMA5MajorE0ELSN_0ELNSM_8SaturateE0EEEEEENS4_6LayoutISC_NS5_IJNSA_ILi0EEESS_SS_EEEEENS5_IJNS4_10UnderscoreESV_SV_EEEEENS4_13SM90_TMA_LOADENS4_14ComposedLayoutINS4_7SwizzleILi3ELi4ELi3EEENS4_18smem_ptr_flag_bitsILi8EEENSR_INS5_IJNSA_ILi8EEENSA_ILi128EEEEEENS5_IJS15_SB_EEEEEEEvNS4_8identityESY_S19_vS1A_EENS_8epilogue10collective18CollectiveEpilogueINS1C_23Sm100TmaWarpSpecializedILi1ELi1ELi80ELb0ELb0EEEJSH_NS5_IJNSR_ISE_SB_EENSR_ISF_SB_EEEEEaSI_aSI_NS1C_6fusion15FusionCallbacksIS1G_NS1K_17LinearCombinationIaiaiLNS_15FloatRoundStyleE2EEESH_S1J_JEEENS4_5SM1004TMEM4LOAD26SM100_TMEM_LOAD_16dp32b16xESY_NSZ_INS10_ILi1ELi4ELi3EEES13_NSR_INS5_IJS14_NSA_ILi32EEEEEENS5_IJS1V_SB_EEEEEEENS4_39AutoVectorizingCopyWithAssumedAlignmentILi128EEENS4_14SM90_TMA_STOREES1Z_S21_S21_EEEvvEEEEvNT_6ParamsE)
        .other          _ZN7cutlass13device_kernelINS_4gemm6kernel13GemmUniversalIN4cute5tupleIJiiiiEEENS1_10collective13CollectiveMmaINS1_35MainloopSm100TmaUmmaWarpSpecializedILi3ELi2ELi4ENS5_IJNS4_1CILi1EEESB_SB_EEEEENS5_IJNSA_ILi64EEENSA_ILi160EEENSA_ILi256EEEEEEaNS5_IJlSB_lEEEaSI_NS4_8TiledMMAINS4_8MMA_AtomIJNS4_15SM100_MMA_S8_SSIaaiLi64ELi160ELNS4_4UMMA5MajorE0ELSN_0ELNSM_8SaturateE0EEEEEENS4_6LayoutISC_NS5_IJNSA_ILi0EEESS_SS_EEEEENS5_IJNS4_10UnderscoreESV_SV_EEEEENS4_13SM90_TMA_LOADENS4_14ComposedLayoutINS4_7SwizzleILi3ELi4ELi3EEENS4_18smem_ptr_flag_bitsILi8EEENSR_INS5_IJNSA_ILi8EEENSA_ILi128EEEEEENS5_IJS15_SB_EEEEEEEvNS4_8identityESY_S19_vS1A_EENS_8epilogue10collective18CollectiveEpilogueINS1C_23Sm100TmaWarpSpecializedILi1ELi1ELi80ELb0ELb0EEEJSH_NS5_IJNSR_ISE_SB_EENSR_ISF_SB_EEEEEaSI_aSI_NS1C_6fusion15FusionCallbacksIS1G_NS1K_17LinearCombinationIaiaiLNS_15FloatRoundStyleE2EEESH_S1J_JEEENS4_5SM1004TMEM4LOAD26SM100_TMEM_LOAD_16dp32b16xESY_NSZ_INS10_ILi1ELi4ELi3EEES13_NSR_INS5_IJS14_NSA_ILi32EEEEEENS5_IJS1V_SB_EEEEEEENS4_39AutoVectorizingCopyWithAssumedAlignmentILi128EEENS4_14SM90_TMA_STOREES1Z_S21_S21_EEEvvEEEEvNT_6ParamsE,@"STO_CUDA_ENTRY STV_DEFAULT"
_ZN7cutlass13device_kernelINS_4gemm6kernel13GemmUniversalIN4cute5tupleIJiiiiEEENS1_10collective13CollectiveMmaINS1_35MainloopSm100TmaUmmaWarpSpecializedILi3ELi2ELi4ENS5_IJNS4_1CILi1EEESB_SB_EEEEENS5_IJNSA_ILi64EEENSA_ILi160EEENSA_ILi256EEEEEEaNS5_IJlSB_lEEEaSI_NS4_8TiledMMAINS4_8MMA_AtomIJNS4_15SM100_MMA_S8_SSIaaiLi64ELi160ELNS4_4UMMA5MajorE0ELSN_0ELNSM_8SaturateE0EEEEEENS4_6LayoutISC_NS5_IJNSA_ILi0EEESS_SS_EEEEENS5_IJNS4_10UnderscoreESV_SV_EEEEENS4_13SM90_TMA_LOADENS4_14ComposedLayoutINS4_7SwizzleILi3ELi4ELi3EEENS4_18smem_ptr_flag_bitsILi8EEENSR_INS5_IJNSA_ILi8EEENSA_ILi128EEEEEENS5_IJS15_SB_EEEEEEEvNS4_8identityESY_S19_vS1A_EENS_8epilogue10collective18CollectiveEpilogueINS1C_23Sm100TmaWarpSpecializedILi1ELi1ELi80ELb0ELb0EEEJSH_NS5_IJNSR_ISE_SB_EENSR_ISF_SB_EEEEEaSI_aSI_NS1C_6fusion15FusionCallbacksIS1G_NS1K_17LinearCombinationIaiaiLNS_15FloatRoundStyleE2EEESH_S1J_JEEENS4_5SM1004TMEM4LOAD26SM100_TMEM_LOAD_16dp32b16xESY_NSZ_INS10_ILi1ELi4ELi3EEES13_NSR_INS5_IJS14_NSA_ILi32EEEEEENS5_IJS1V_SB_EEEEEEENS4_39AutoVectorizingCopyWithAssumedAlignmentILi128EEENS4_14SM90_TMA_STOREES1Z_S21_S21_EEEvvEEEEvNT_6ParamsE:
[----:B------:R-:W1:Y:S01]  /*0000*/  LDC R1, c[0x0][0x37c] ;  /* 0x0000df00ff017b82 */ /* 0x000e620000000800 */
[----:B------:R-:W2:Y:S01]  /*0010*/  S2R R211, SR_TID.X ;  /* 0x0000000000d37919 */ /* 0x000ea20000002100 */
[----:B------:R-:W3:Y:S01]  /*0020*/  LDCU.64 UR4, c[0x0][0x890] ;  /* 0x00011200ff0477ac */ /* 0x000ee20008000a00 */
[----:B------:R-:W-:Y:S02]  /*0030*/  PRMT R206, RZ, 0x7610, R206 ;  /* 0x00007610ffce7816 */ /* 0x000fe400000000ce */
[----:B------:R-:W-:Y:S01]  /*0040*/  ELECT P5, URZ, PT ;  /* 0x0000000000ff782f */ /* 0x000fe200038a0000 */
[----:B------:R-:W4:Y:S01]  /*0050*/  LDCU.64 UR46, c[0x0][0x358] ;  /* 0x00006b00ff2e77ac */ /* 0x000f220008000a00 */
[----:B---3--:R-:W-:-:S04]  /*0060*/  UISETP.NE.U32.AND UP0, UPT, UR4, URZ, UPT ;  /* 0x000000ff0400728c */ /* 0x008fc8000bf05070 */
[----:B------:R-:W-:Y:S01]  /*0070*/  UISETP.NE.AND.EX UP0, UPT, UR5, URZ, UPT, UP0 ;  /* 0x000000ff0500728c */ /* 0x000fe2000bf05300 */
[----:B--2---:R-:W-:-:S05]  /*0080*/  SHF.R.U32.HI R213, RZ, 0x5, R211 ;  /* 0x00000005ffd57819 */ /* 0x004fca00000116d3 */
[----:B------:R-:W2:Y:S02]  /*0090*/  SHFL.IDX PT, R0, R213, RZ, 0x1f ;  /* 0x00001fffd5007589 */ /* 0x000ea400000e0000 */
[----:B--2---:R-:W-:Y:S01]  /*00a0*/  R2UR UR8, R0 ;  /* 0x00000000000872ca */ /* 0x004fe200000e0000 */
[----:B-1--4-:R-:W-:-:S14]  /*00b0*/  BRA.U UP0, `(.L_x_0) ;  /* 0x00000001002c7547 */ /* 0x012fdc000b800000 */
[----:B------:R-:W1:Y:S02]  /*00c0*/  LDCU.64 UR6, c[0x0][0x888] ;  /* 0x00011100ff0677ac */ /* 0x000e640008000a00 */
[----:B-1----:R-:W-:-:S04]  /*00d0*/  UISETP.NE.U32.AND UP0, UPT, UR6, URZ, UPT ;  /* 0x000000ff0600728c */ /* 0x002fc8000bf05070 */
[----:B------:R-:W-:-:S09]  /*00e0*/  UISETP.NE.AND.EX UP0, UPT, UR7, URZ, UPT, UP0 ;  /* 0x000000ff0700728c */ /* 0x000fd2000bf05300 */
[----:B------:R-:W-:Y:S05]  /*00f0*/  BRA.U !UP0, `(.L_x_1) ;  /* 0x0000000108107547 */ /* 0x000fea000b800000 */
[----:B------:R-:W1:Y:S02]  /*0100*/  LDC.64 R102, c[0x0][0x888] ;  /* 0x00022200ff667b82 */ /* 0x000e640000000a00 */
[----:B-1----:R1:W5:Y:S01]  /*0110*/  LDG.E R102, desc[UR46][R102.64] ;  /* 0x0000002e66667981 */ /* 0x002362000c1e1900 */
[----:B------:R-:W-:Y:S01]  /*0120*/  HFMA2 R206, -RZ, RZ, 0, 5.9604644775390625e-08 ;  /* 0x00000001ffce7431 */ /* 0x000fe200000001ff */
[----:B------:R-:W-:Y:S05]  /*0130*/  BRA `(.L_x_0) ;  /* 0x00000000000c7947 */ /* 0x000fea0003800000 */
.L_x_1:
[----:B------:R-:W1:Y:S01]  /*0140*/  LDCU UR6, c[0x0][0x880] ;  /* 0x00011000ff0677ac */ /* 0x000e620008000800 */
[----:B------:R-:W-:Y:S01]  /*0150*/  HFMA2 R206, -RZ, RZ, 0, 5.9604644775390625e-08 ;  /* 0x00000001ffce7431 */ /* 0x000fe200000001ff */
[----:B-1----:R-:W-:-:S07]  /*0160*/  MOV R102, UR6 ;  /* 0x0000000600667c02 */ /* 0x002fce0008000f00 */
.L_x_0:
[----:B------:R-:W2:Y:S02]  /*0170*/  LDCU.64 UR6, c[0x0][0x8b0] ;  /* 0x00011600ff0677ac */ /* 0x000ea40008000a00 */
[----:B--2---:R-:W-:-:S04]  /*0180*/  UISETP.NE.U32.AND UP0, UPT, UR6, URZ, UPT ;  /* 0x000000ff0600728c */ /* 0x004fc8000bf05070 */
[----:B------:R-:W-:-:S09]  /*0190*/  UISETP.NE.AND.EX UP0, UPT, UR7, URZ, UPT, UP0 ;  /* 0x000000ff0700728c */ /* 0x000fd2000bf05300 */
[----:B------:R-:W-:Y:S05]  /*01a0*/  BRA.U UP0, `(.L_x_2) ;  /* 0x0000000100247547 */ /* 0x000fea000b800000 */
[----:B------:R-:W2:Y:S02]  /*01b0*/  LDCU.64 UR6, c[0x0][0x8a8] ;  /* 0x00011500ff0677ac */ /* 0x000ea40008000a00 */
[----:B--2---:R-:W-:-:S04]  /*01c0*/  UISETP.NE.U32.AND UP0, UPT, UR6, URZ, UPT ;  /* 0x000000ff0600728c */ /* 0x004fc8000bf05070 */
[----:B------:R-:W-:-:S09]  /*01d0*/  UISETP.NE.AND.EX UP0, UPT, UR7, URZ, UPT, UP0 ;  /* 0x000000ff0700728c */ /* 0x000fd2000bf05300 */
[----:B------:R-:W-:Y:S05]  /*01e0*/  BRA.U !UP0, `(.L_x_3) ;  /* 0x00000001080c7547 */ /* 0x000fea000b800000 */
[----:B------:R-:W2:Y:S02]  /*01f0*/  LDC.64 R98, c[0x0][0x8a8] ;  /* 0x00022a00ff627b82 */ /* 0x000ea40000000a00 */
[----:B--2---:R2:W5:Y:S01]  /*0200*/  LDG.E R98, desc[UR46][R98.64] ;  /* 0x0000002e62627981 */ /* 0x004562000c1e1900 */
[----:B------:R-:W-:Y:S05]  /*0210*/  BRA `(.L_x_2) ;  /* 0x0000000000087947 */ /* 0x000fea0003800000 */
.L_x_3:
[----:B------:R-:W2:Y:S02]  /*0220*/  LDCU UR6, c[0x0][0x8a0] ;  /* 0x00011400ff0677ac */ /* 0x000ea40008000800 */
[----:B--2---:R-:W-:Y:S02]  /*0230*/  MOV R98, UR6 ;  /* 0x0000000600627c02 */ /* 0x004fe40008000f00 */
.L_x_2:
[----:B------:R-:W-:Y:S01]  /*0240*/  IMAD.U32 R0, RZ, RZ, UR8 ;  /* 0x00000008ff007e24 */ /* 0x000fe2000f8e00ff */
[----:B------:R-:W-:Y:S04]  /*0250*/  BSSY.RECONVERGENT B0, `(.L_x_4) ;  /* 0x000000c000007945 */ /* 0x000fe80003800200 */
[C---:B------:R-:W-:Y:S02]  /*0260*/  ISETP.NE.OR P1, PT, R0.reuse, 0x1, !P5 ;  /* 0x000000010000780c */ /* 0x040fe40006f25670 */
[----:B------:R-:W-:-:S11]  /*0270*/  ISETP.NE.OR P0, PT, R0, 0x3, !P5 ;  /* 0x000000030000780c */ /* 0x000fd60006f05670 */
[----:B------:R-:W-:Y:S05]  /*0280*/  @P1 BRA `(.L_x_5) ;  /* 0x0000000000201947 */ /* 0x000fea0003800000 */
[----:B------:R-:W3:Y:S02]  /*0290*/  LDCU.64 UR6, c[0x0][0x348] ;  /* 0x00006900ff0677ac */ /* 0x000ee40008000a00 */
[----:B---3--:R-:W-:Y:S02]  /*02a0*/  UIADD3 UR10, UP1, UPT, UR6, 0x80, URZ ;  /* 0x00000080060a7890 */ /* 0x008fe4000ff3e0ff */
[----:B------:R-:W-:Y:S02]  /*02b0*/  UIADD3 UR6, UP0, UPT, UR6, 0x180, URZ ;  /* 0x0000018006067890 */ /* 0x000fe4000ff1e0ff */
[----:B------:R-:W-:Y:S02]  /*02c0*/  UIADD3.X UR11, UPT, UPT, URZ, UR7, URZ, UP1, !UPT ;  /* 0x00000007ff0b7290 */ /* 0x000fe40008ffe4ff */
[----:B------:R-:W-:-:S07]  /*02d0*/  UIADD3.X UR7, UPT, UPT, URZ, UR7, URZ, UP0, !UPT ;  /* 0x00000007ff077290 */ /* 0x000fce00087fe4ff */
[----:B------:R3:W-:Y:S02]  /*02e0*/  UTMACCTL.PF [UR10] ;  /* 0x000000000a0079b9 */ /* 0x0007e40008040000 */
[----:B------:R3:W-:Y:S02]  /*02f0*/  UTMACCTL.PF [UR6] ;  /* 0x00000000060079b9 */ /* 0x0007e40008040000 */
[----:B---3--:R-:W-:Y:S01]  /*0300*/  NOP ;  /* 0x0000000000007918 */ /* 0x008fe20000000000 */
.L_x_5:
[----:B------:R-:W-:Y:S05]  /*0310*/  BSYNC.RECONVERGENT B0 ;  /* 0x0000000000007941 */ /* 0x000fea0003800200 */
.L_x_4:
[----:B------:R-:W-:Y:S04]  /*0320*/  BSSY.RECONVERGENT B0, `(.L_x_6) ;  /* 0x000000a000007945 */ /* 0x000fe80003800200 */
        /* <DEDUP_REMOVED lines=9> */
.L_x_7:
[----:B------:R-:W-:Y:S05]  /*03c0*/  BSYNC.RECONVERGENT B0 ;  /* 0x0000000000007941 */ /* 0x000fea0003800200 */
.L_x_6:
[----:B------:R-:W3:Y:S01]  /*03d0*/  LDCU.64 UR6, c[0x0][0x888] ;  /* 0x00011100ff0677ac */ /* 0x000ee20008000a00 */
[----:B------:R-:W-:Y:S02]  /*03e0*/  UISETP.EQ.U32.AND UP1, UPT, UR4, URZ, UPT ;  /* 0x000000ff0400728c */ /* 0x000fe4000bf22070 */
[----:B------:R-:W-:Y:S02]  /*03f0*/  UPLOP3.LUT UP2, UPT, UPT, UPT, UPT, 0x80, 0x8 ;  /* 0x000000000008789c */ /* 0x000fe40003f4f070 */
[----:B---3--:R-:W-:-:S04]  /*0400*/  UISETP.NE.U32.AND UP0, UPT, UR6, URZ, UPT ;  /* 0x000000ff0600728c */ /* 0x008fc8000bf05070 */
[----:B------:R-:W-:-:S04]  /*0410*/  UISETP.NE.AND.EX UP0, UPT, UR7, URZ, UPT, UP0 ;  /* 0x000000ff0700728c */ /* 0x000fc8000bf05300 */
[----:B------:R-:W-:-:S04]  /*0420*/  UISETP.EQ.OR.EX UP3, UPT, UR5, URZ, !UP0, UP1 ;  /* 0x000000ff0500728c */ /* 0x000fc8000c762710 */
[----:B------:R-:W-:-:S05]  /*0430*/  UP2UR UR42, UPR, URZ, 0x8 ;  /* 0x00000008ff2a7883 */ /* 0x000fca0008000000 */
[----:B------:R-:W-:Y:S07]  /*0440*/  BRA.U !UP3, `(.L_x_8) ;  /* 0x000000010b207547 */ /* 0x000fee000b800000 */
[----:B-----5:R-:W-:Y:S01]  /*0450*/  R2UR UR6, R102 ;  /* 0x00000000660672ca */ /* 0x020fe200000e0000 */
[----:B------:R-:W-:Y:S02]  /*0460*/  UISETP.NE.U32.AND UP2, UPT, UR4, URZ, UPT ;  /* 0x000000ff0400728c */ /* 0x000fe4000bf45070 */
[----:B------:R-:W-:Y:S02]  /*0470*/  USEL UR4, URZ, 0xffffffff, UP0 ;  /* 0xffffffffff047887 */ /* 0x000fe40008000000 */
[----:B------:R-:W-:-:S08]  /*0480*/  UISETP.NE.AND.EX UP2, UPT, UR5, URZ, UPT, UP2 ;  /* 0x000000ff0500728c */ /* 0x000fd0000bf45320 */
[----:B------:R-:W-:-:S04]  /*0490*/  UISETP.NE.AND UP1, UPT, UR6, URZ, UPT ;  /* 0x000000ff0600728c */ /* 0x000fc8000bf25270 */
[----:B------:R-:W-:-:S04]  /*04a0*/  @!UP2 USEL UR4, URZ, 0xffffffff, UP1 ;  /* 0xffffffffff04a887 */ /* 0x000fc80008800000 */
[----:B------:R-:W-:-:S04]  /*04b0*/  ULOP3.LUT UR4, UR4, 0x1, URZ, 0xc0, !UPT ;  /* 0x0000000104047892 */ /* 0x000fc8000f8ec0ff */
[----:B------:R-:W-:-:S11]  /*04c0*/  UISETP.NE.U32.AND UP2, UPT, UR4, 0x1, UPT ;  /* 0x000000010400788c */ /* 0x000fd6000bf45070 */
.L_x_8:
[----:B------:R-:W3:Y:S01]  /*04d0*/  SHFL.IDX PT, R2, R213, RZ, 0x1f ;  /* 0x00001fffd5027589 */ /* 0x000ee200000e0000 */
[----:B------:R-:W-:-:S04]  /*04e0*/  UISETP.NE.AND UP1, UPT, UR8, 0x2, UPT ;  /* 0x000000020800788c */ /* 0x000fc8000bf25270 */
[----:B------:R-:W-:Y:S01]  /*04f0*/  USEL UR6, URZ, 0x1, UP1 ;  /* 0x00000001ff067887 */ /* 0x000fe20008800000 */
[----:B---3--:R-:W-:-:S13]  /*0500*/  ISETP.NE.AND P0, PT, R2, RZ, PT ;  /* 0x000000ff0200720c */ /* 0x008fda0003f05270 */
[----:B------:R-:W-:Y:S05]  /*0510*/  @P0 BRA `(.L_x_9) ;  /* 0x0000000000400947 */ /* 0x000fea0003800000 */
[----:B------:R-:W3:Y:S01]  /*0520*/  S2UR UR5, SR_CgaCtaId ;  /* 0x00000000000579c3 */ /* 0x000ee20000008800 */
[----:B------:R-:W-:Y:S01]  /*0530*/  UMOV UR7, 0x400 ;  /* 0x0000040000077882 */ /* 0x000fe20000000000 */
[----:B------:R-:W-:Y:S01]  /*0540*/  UMOV UR4, 0x1 ;  /* 0x0000000100047882 */ /* 0x000fe20000000000 */
[----:B------:R-:W-:Y:S01]  /*0550*/  ELECT P0, URZ, PT ;  /* 0x0000000000ff782f */ /* 0x000fe20003800000 */
[----:B------:R-:W-:-:S04]  /*0560*/  UIADD3 UR10, UPT, UPT, -UR4, 0x100000, URZ ;  /* 0x00100000040a7890 */ /* 0x000fc8000fffe1ff */
[----:B------:R-:W-:Y:S02]  /*0570*/  USHF.L.U32 UR11, UR10, 0xb, URZ ;  /* 0x0000000b0a0b7899 */ /* 0x000fe400080006ff */
[----:B------:R-:W-:Y:S02]  /*0580*/  USHF.L.U32 UR10, UR10, 0x1, URZ ;  /* 0x000000010a0a7899 */ /* 0x000fe400080006ff */
[----:B---3--:R-:W-:Y:S01]  /*0590*/  ULEA UR5, UR5, UR7, 0x18 ;  /* 0x0000000705057291 */ /* 0x008fe2000f8ec0ff */
[----:B------:R-:W3:Y:S11]  /*05a0*/  FENCE.VIEW.ASYNC.S ;  /* 0x00000000000073c6 */ /* 0x000ef60000000000 */
[----:B---3--:R3:W4:Y:S01]  /*05b0*/  SYNCS.EXCH.64 URZ, [UR5], UR10 ;  /* 0x0000000a05ff75b2 */ /* 0x0087220008000100 */
[----:B------:R3:W1:Y:S01]  /*05c0*/  SYNCS.EXCH.64 URZ, [UR5+0x18], UR10 ;  /* 0x0000180a05ff75b2 */ /* 0x0006620008000100 */
[----:B------:R3:W1:Y:S01]  /*05d0*/  SYNCS.EXCH.64 URZ, [UR5+0x8], UR10 ;  /* 0x0000080a05ff75b2 */ /* 0x0006620008000100 */
[----:B------:R3:W1:Y:S01]  /*05e0*/  SYNCS.EXCH.64 URZ, [UR5+0x20], UR10 ;  /* 0x0000200a05ff75b2 */ /* 0x0006620008000100 */
[----:B------:R3:W1:Y:S01]  /*05f0*/  SYNCS.EXCH.64 URZ, [UR5+0x10], UR10 ;  /* 0x0000100a05ff75b2 */ /* 0x0006620008000100 */
[----:B------:R3:W1:Y:S01]  /*0600*/  SYNCS.EXCH.64 URZ, [UR5+0x28], UR10 ;  /* 0x0000280a05ff75b2 */ /* 0x0006620008000100 */
[----:B------:R-:W-:Y:S01]  /*0610*/  NOP ;  /* 0x0000000000007918 */ /* 0x000fe20000000000 */
.L_x_9:
[----:B------:R-:W2:Y:S01]  /*0620*/  SHFL.IDX PT, R2, R213, RZ, 0x1f ;  /* 0x00001fffd5027589 */ /* 0x000ea200000e0000 */
[----:B------:R-:W-:Y:S01]  /*0630*/  NOP ;  /* 0x0000000000007918 */ /* 0x000fe20000000000 */
[----:B--2---:R-:W-:-:S13]  /*0640*/  ISETP.NE.AND P0, PT, R2, 0x1, PT ;  /* 0x000000010200780c */ /* 0x004fda0003f05270 */
[----:B------:R-:W-:Y:S05]  /*0650*/  @P0 BRA `(.L_x_10) ;  /* 0x0000000000400947 */ /* 0x000fea0003800000 */
[----:B------:R-:W2:Y:S01]  /*0660*/  S2UR UR7, SR_CgaCtaId ;  /* 0x00000000000779c3 */ /* 0x000ea20000008800 */
[----:B------:R-:W-:Y:S01]  /*0670*/  UMOV UR9, 0x400 ;  /* 0x0000040000097882 */ /* 0x000fe20000000000 */
[----:B---3--:R-:W-:Y:S01]  /*0680*/  UMOV UR5, 0x20 ;  /* 0x0000002000057882 */ /* 0x008fe20000000000 */
[----:B------:R-:W-:Y:S01]  /*0690*/  UMOV UR4, 0x80 ;  /* 0x0000008000047882 */ /* 0x000fe20000000000 */
[----:B------:R-:W-:-:S04]  /*06a0*/  UIADD3 UR10, UPT, UPT, -UR5, 0x100000, URZ ;  /* 0x00100000050a7890 */ /* 0x000fc8000fffe1ff */
[----:B------:R-:W-:Y:S02]  /*06b0*/  USHF.L.U32 UR11, UR10, 0xb, URZ ;  /* 0x0000000b0a0b7899 */ /* 0x000fe400080006ff */
[----:B------:R-:W-:Y:S02]  /*06c0*/  USHF.L.U32 UR10, UR10, 0x1, URZ ;  /* 0x000000010a0a7899 */ /* 0x000fe400080006ff */
[----:B------:R-:W-:-:S04]  /*06d0*/  UIADD3 UR4, UPT, UPT, -UR4, 0x100000, URZ ;  /* 0x0010000004047890 */ /* 0x000fc8000fffe1ff */
[----:B------:R-:W-:Y:S02]  /*06e0*/  USHF.L.U32 UR5, UR4, 0xb, URZ ;  /* 0x0000000b04057899 */ /* 0x000fe400080006ff */
[----:B------:R-:W-:Y:S01]  /*06f0*/  USHF.L.U32 UR4, UR4, 0x1, URZ ;  /* 0x0000000104047899 */ /* 0x000fe200080006ff */
[----:B------:R-:W-:Y:S01]  /*0700*/  ELECT P0, URZ, PT ;  /* 0x0000000000ff782f */ /* 0x000fe20003800000 */
[----:B--2---:R-:W-:Y:S01]  /*0710*/  ULEA UR7, UR7, UR9, 0x18 ;  /* 0x0000000907077291 */ /* 0x004fe2000f8ec0ff */
[----:B------:R-:W2:Y:S11]  /*0720*/  FENCE.VIEW.ASYNC.S ;  /* 0x00000000000073c6 */ /* 0x000eb60000000000 */
[----:B--2---:R2:W3:Y:S01]  /*0730*/  SYNCS.EXCH.64 URZ, [UR7+0x30], UR10 ;  /* 0x0000300a07ff75b2 */ /* 0x0044e20008000100 */
[----:B------:R2:W1:Y:S01]  /*0740*/  SYNCS.EXCH.64 URZ, [UR7+0x38], UR4 ;  /* 0x0000380407ff75b2 */ /* 0x0004620008000100 */
[----:B------:R-:W-:Y:S01]  /*0750*/  NOP ;  /* 0x0000000000007918 */ /* 0x000fe20000000000 */
.L_x_10:
[----:B------:R-:W4:Y:S01]  /*0760*/  SHFL.IDX PT, R2, R213, RZ, 0x1f ;  /* 0x00001fffd5027589 */ /* 0x000f2200000e0000 */
[----:B------:R-:W-:Y:S01]  /*0770*/  NOP ;  /* 0x0000000000007918 */ /* 0x000fe20000000000 */
[----:B----4-:R-:W-:-:S13]  /*0780*/  ISETP.NE.AND P0, PT, R2, 0x3, PT ;  /* 0x000000030200780c */ /* 0x010fda0003f05270 */
[----:B------:R-:W-:Y:S05]  /*0790*/  @P0 BRA `(.L_x_11) ;  /* 0x0000000000300947 */ /* 0x000fea0003800000 */
[----:B--23--:R-:W2:Y:S01]  /*07a0*/  S2UR UR5, SR_CgaCtaId ;  /* 0x00000000000579c3 */ /* 0x00cea20000008800 */
[----:B------:R-:W-:Y:S01]  /*07b0*/  UMOV UR7, 0x400 ;  /* 0x0000040000077882 */ /* 0x000fe20000000000 */
[----:B------:R-:W-:Y:S01]  /*07c0*/  UMOV UR4, 0x20 ;  /* 0x0000002000047882 */ /* 0x000fe20000000000 */
[----:B------:R-:W-:Y:S01]  /*07d0*/  ELECT P0, URZ, PT ;  /* 0x0000000000ff782f */ /* 0x000fe20003800000 */
[----:B------:R-:W-:-:S04]  /*07e0*/  UIADD3 UR10, UPT, UPT, -UR4, 0x100000, URZ ;  /* 0x00100000040a7890 */ /* 0x000fc8000fffe1ff */
[----:B------:R-:W-:Y:S02]  /*07f0*/  USHF.L.U32 UR11, UR10, 0xb, URZ ;  /* 0x0000000b0a0b7899 */ /* 0x000fe400080006ff */
[----:B------:R-:W-:Y:S02]  /*0800*/  USHF.L.U32 UR10, UR10, 0x1, URZ ;  /* 0x000000010a0a7899 */ /* 0x000fe400080006ff */
[----:B--2---:R-:W-:Y:S01]  /*0810*/  ULEA UR5, UR5, UR7, 0x18 ;  /* 0x0000000705057291 */ /* 0x004fe2000f8ec0ff */
[----:B------:R-:W2:Y:S11]  /*0820*/  FENCE.VIEW.ASYNC.S ;  /* 0x00000000000073c6 */ /* 0x000eb60000000000 */
[----:B--2---:R4:W2:Y:S01]  /*0830*/  SYNCS.EXCH.64 URZ, [UR5+0x40], UR10 ;  /* 0x0000400a05ff75b2 */ /* 0x0048a20008000100 */
[----:B------:R4:W3:Y:S02]  /*0840*/  SYNCS.EXCH.64 URZ, [UR5+0x48], UR10 ;  /* 0x0000480a05ff75b2 */ /* 0x0008e40008000100 */
[----:B----4-:R-:W-:Y:S01]  /*0850*/  NOP ;  /* 0x0000000000007918 */ /* 0x010fe20000000000 */
.L_x_11:
[----:B------:R-:W4:Y:S01]  /*0860*/  SHFL.IDX PT, R2, R213, RZ, 0x1f ;  /* 0x00001fffd5027589 */ /* 0x000f2200000e0000 */
[----:B------:R-:W-:Y:S01]  /*0870*/  NOP ;  /* 0x0000000000007918 */ /* 0x000fe20000000000 */
[----:B----4-:R-:W-:-:S13]  /*0880*/  ISETP.NE.AND P0, PT, R2, 0x4, PT ;  /* 0x000000040200780c */ /* 0x010fda0003f05270 */
[----:B------:R-:W-:Y:S05]  /*0890*/  @P0 BRA `(.L_x_12) ;  /* 0x00000000004c0947 */ /* 0x000fea0003800000 */
[----:B--23--:R-:W2:Y:S01]  /*08a0*/  S2UR UR5, SR_CgaCtaId ;  /* 0x00000000000579c3 */ /* 0x00cea20000008800 */
[----:B------:R-:W-:Y:S01]  /*08b0*/  UMOV UR9, 0x100 ;  /* 0x0000010000097882 */ /* 0x000fe20000000000 */
[----:B------:R-:W-:Y:S01]  /*08c0*/  UMOV UR7, 0x400 ;  /* 0x0000040000077882 */ /* 0x000fe20000000000 */
[----:B------:R-:W-:Y:S01]  /*08d0*/  USEL UR9, UR9, 0xe0, UP2 ;  /* 0x000000e009097887 */ /* 0x000fe20009000000 */
[----:B------:R-:W-:Y:S01]  /*08e0*/  UMOV UR4, 0x1 ;  /* 0x0000000100047882 */ /* 0x000fe20000000000 */
[----:B------:R-:W-:Y:S01]  /*08f0*/  ELECT P0, URZ, PT ;  /* 0x0000000000ff782f */ /* 0x000fe20003800000 */
[----:B------:R-:W-:-:S04]  /*0900*/  UIADD3 UR10, UPT, UPT, -UR4, 0x100000, URZ ;  /* 0x00100000040a7890 */ /* 0x000fc8000fffe1ff */
[----:B------:R-:W-:Y:S02]  /*0910*/  USHF.L.U32 UR11, UR10, 0xb, URZ ;  /* 0x0000000b0a0b7899 */ /* 0x000fe400080006ff */
[----:B------:R-:W-:Y:S02]  /*0920*/  USHF.L.U32 UR10, UR10, 0x1, URZ ;  /* 0x000000010a0a7899 */ /* 0x000fe400080006ff */
[----:B------:R-:W-:-:S04]  /*0930*/  UIADD3 UR12, UPT, UPT, -UR9, 0x100000, URZ ;  /* 0x00100000090c7890 */ /* 0x000fc8000fffe1ff */
[----:B------:R-:W-:Y:S02]  /*0940*/  USHF.L.U32 UR13, UR12, 0xb, URZ ;  /* 0x0000000b0c0d7899 */ /* 0x000fe400080006ff */
[----:B------:R-:W-:Y:S02]  /*0950*/  USHF.L.U32 UR12, UR12, 0x1, URZ ;  /* 0x000000010c0c7899 */ /* 0x000fe400080006ff */
[----:B--2---:R-:W-:Y:S01]  /*0960*/  ULEA UR5, UR5, UR7, 0x18 ;  /* 0x0000000705057291 */ /* 0x004fe2000f8ec0ff */
[----:B------:R-:W2:Y:S11]  /*0970*/  FENCE.VIEW.ASYNC.S ;  /* 0x00000000000073c6 */ /* 0x000eb60000000000 */
[----:B--2---:R4:W2:Y:S01]  /*0980*/  SYNCS.EXCH.64 URZ, [UR5+0x50], UR10 ;  /* 0x0000500a05ff75b2 */ /* 0x0048a20008000100 */
[----:B------:R4:W3:Y:S01]  /*0990*/  SYNCS.EXCH.64 URZ, [UR5+0x60], UR12 ;  /* 0x0000600c05ff75b2 */ /* 0x0008e20008000100 */
[----:B------:R4:W1:Y:S01]  /*09a0*/  SYNCS.EXCH.64 URZ, [UR5+0x58], UR10 ;  /* 0x0000580a05ff75b2 */ /* 0x0008620008000100 */
[----:B------:R4:W1:Y:S02]  /*09b0*/  SYNCS.EXCH.64 URZ, [UR5+0x68], UR12 ;  /* 0x0000680c05ff75b2 */ /* 0x0008640008000100 */
[----:B----4-:R-:W-:Y:S01]  /*09c0*/  NOP ;  /* 0x0000000000007918 */ /* 0x010fe20000000000 */
.L_x_12:
[----:B------:R-:W4:Y:S01]  /*09d0*/  SHFL.IDX PT, R2, R213, RZ, 0x1f ;  /* 0x00001fffd5027589 */ /* 0x000f2200000e0000 */
[----:B------:R-:W-:Y:S01]  /*09e0*/  NOP ;  /* 0x0000000000007918 */ /* 0x000fe20000000000 */
[----:B----4-:R-:W-:-:S13]  /*09f0*/  ISETP.NE.AND P0, PT, R2, 0x5, PT ;  /* 0x000000050200780c */ /* 0x010fda0003f05270 */
[----:B------:R-:W-:Y:S05]  /*0a00*/  @P0 BRA `(.L_x_13) ;  /* 0x0000000000580947 */ /* 0x000fea0003800000 */
[----:B--2---:R-:W2:Y:S01]  /*0a10*/  S2UR UR7, SR_CgaCtaId ;  /* 0x00000000000779c3 */ /* 0x004ea20000008800 */
        /* <DEDUP_REMOVED lines=12> */
[----:B--2---:R4:W2:Y:S01]  /*0ae0*/  SYNCS.EXCH.64 URZ, [UR7+0x70], UR10 ;  /* 0x0000700a07ff75b2 */ /* 0x0048a20008000100 */
[----:B------:R4:W3:Y:S01]  /*0af0*/  SYNCS.EXCH.64 URZ, [UR7+0x90], UR4 ;  /* 0x0000900407ff75b2 */ /* 0x0008e20008000100 */
[----:B------:R4:W1:Y:S01]  /*0b00*/  SYNCS.EXCH.64 URZ, [UR7+0x78], UR10 ;  /* 0x0000780a07ff75b2 */ /* 0x0008620008000100 */
[----:B------:R4:W1:Y:S01]  /*0b10*/  SYNCS.EXCH.64 URZ, [UR7+0x98], UR4 ;  /* 0x0000980407ff75b2 */ /* 0x0008620008000100 */
[----:B------:R4:W1:Y:S01]  /*0b20*/  SYNCS.EXCH.64 URZ, [UR7+0x80], UR10 ;  /* 0x0000800a07ff75b2 */ /* 0x0008620008000100 */
[----:B------:R4:W1:Y:S01]  /*0b30*/  SYNCS.EXCH.64 URZ, [UR7+0xa0], UR4 ;  /* 0x0000a00407ff75b2 */ /* 0x0008620008000100 */
[----:B------:R4:W1:Y:S01]  /*0b40*/  SYNCS.EXCH.64 URZ, [UR7+0x88], UR10 ;  /* 0x0000880a07ff75b2 */ /* 0x0008620008000100 */
[----:B------:R4:W1:Y:S02]  /*0b50*/  SYNCS.EXCH.64 URZ, [UR7+0xa8], UR4 ;  /* 0x0000a80407ff75b2 */ /* 0x0008640008000100 */
[----:B----4-:R-:W-:Y:S01]  /*0b60*/  NOP ;  /* 0x0000000000007918 */ /* 0x010fe20000000000 */
.L_x_13:
        /* <DEDUP_REMOVED lines=18> */
.L_x_14:
[----:B--23--:R-:W2:Y:S01]  /*0c90*/  S2UR UR5, SR_CTAID.X ;  /* 0x00000000000579c3 */ /* 0x00cea20000002500 */
[----:B------:R-:W-:-:S05]  /*0ca0*/  CS2R.32 R207, SR_CgaSize ;  /* 0x0000000000cf7805 */ /* 0x000fca0000008a00 */
[----:B------:R-:W-:-:S05]  /*0cb0*/  IMAD R207, R207, -0xa0, RZ ;  /* 0xffffff60cfcf7824 */ /* 0x000fca00078e02ff */
[----:B------:R-:W-:-:S14]  /*0cc0*/  R2UR UR9, R207 ;  /* 0x00000000cf0972ca */ /* 0x000fdc00000e0000 */
[----:B------:R-:W3:Y:S01]  /*0cd0*/  LDCU UR9, c[0x0][UR9+0x2b0] ;  /* 0x00005600090977ac */ /* 0x000ee20008000800 */
[----:B------:R-:W-:Y:S01]  /*0ce0*/  NOP ;  /* 0x0000000000007918 */ /* 0x000fe20000000000 */
[----:B------:R-:W-:-:S05]  /*0cf0*/  CS2R.32 R207, SR_CgaSize ;  /* 0x0000000000cf7805 */ /* 0x000fca0000008a00 */
[----:B------:R-:W-:-:S05]  /*0d00*/  IMAD R207, R207, -0xa0, RZ ;  /* 0xffffff60cfcf7824 */ /* 0x000fca00078e02ff */
[----:B------:R-:W-:-:S14]  /*0d10*/  R2UR UR7, R207 ;  /* 0x00000000cf0772ca */ /* 0x000fdc00000e0000 */
[----:B------:R-:W4:Y:S01]  /*0d20*/  LDCU UR7, c[0x0][UR7+0x2b4] ;  /* 0x00005680070777ac */ /* 0x000f220008000800 */
[----:B------:R-:W1:Y:S08]  /*0d30*/  S2UR UR4, SR_CTAID.Y ;  /* 0x00000000000479c3 */ /* 0x000e700000002600 */
[----:B------:R-:W4:Y:S01]  /*0d40*/  LDC R9, c[0x0][0xb24] ;  /* 0x0002c900ff097b82 */ /* 0x000f220000000800 */
[----:B--2---:R-:W-:-:S02]  /*0d50*/  I2FP.F32.U32 R5, UR5 ;  /* 0x0000000500057c45 */ /* 0x004fc40008201000 */
[----:B------:R-:W-:-:S05]  /*0d60*/  CS2R.32 R3, SR_CgaSize ;  /* 0x0000000000037805 */ /* 0x000fca0000008a00 */
[----:B------:R-:W-:-:S06]  /*0d70*/  IMAD R3, R3, -0xa0, RZ ;  /* 0xffffff6003037824 */ /* 0x000fcc00078e02ff */
[----:B------:R-:W2:Y:S01]  /*0d80*/  LDC R3, c[0x0][R3+0x2a0] ;  /* 0x0000a80003037b82 */ /* 0x000ea20000000800 */
[----:B------:R-:W-:Y:S01]  /*0d90*/  MOV R207, UR5 ;  /* 0x0000000500cf7c02 */ /* 0x000fe20008000f00 */
[----:B---3--:R-:W-:Y:S01]  /*0da0*/  FMUL R5, R5, UR9 ;  /* 0x0000000905057c20 */ /* 0x008fe20008400000 */
[----:B-1----:R-:W-:Y:S02]  /*0db0*/  I2FP.F32.U32 R4, UR4 ;  /* 0x0000000400047c45 */ /* 0x002fe40008201000 */
[----:B------:R-:W-:-:S05]  /*0dc0*/  CS2R.32 R2, SR_CgaSize ;  /* 0x0000000000027805 */ /* 0x000fca0000008a00 */
[----:B------:R-:W-:-:S06]  /*0dd0*/  IMAD R2, R2, -0xa0, RZ ;  /* 0xffffff6002027824 */ /* 0x000fcc00078e02ff */
[----:B------:R-:W1:Y:S01]  /*0de0*/  LDC R2, c[0x0][R2+0x2a4] ;  /* 0x0000a90002027b82 */ /* 0x000e620000000800 */
[----:B------:R-:W3:Y:S01]  /*0df0*/  F2I.U32.TRUNC.NTZ R204, R5 ;  /* 0x0000000500cc7305 */ /* 0x000ee2000020f000 */
[----:B------:R-:W-:Y:S01]  /*0e00*/  MOV R205, UR4 ;  /* 0x0000000400cd7c02 */ /* 0x000fe20008000f00 */
[----:B----4-:R-:W-:-:S05]  /*0e10*/  FMUL R4, R4, UR7 ;  /* 0x0000000704047c20 */ /* 0x010fca0008400000 */
[----:B------:R-:W-:Y:S01]  /*0e20*/  BAR.SYNC.DEFER_BLOCKING 0x0 ;  /* 0x0000000000007b1d */ /* 0x000fe20000010000 */
[----:B------:R-:W-:-:S05]  /*0e30*/  ISETP.GE.AND P0, PT, R9, 0x1, PT ;  /* 0x000000010900780c */ /* 0x000fca0003f06270 */
[----:B------:R-:W4:Y:S02]  /*0e40*/  F2I.U32.TRUNC.NTZ R181, R4 ;  /* 0x0000000400b57305 */ /* 0x000f24000020f000 */
[----:B------:R-:W1:Y:S01]  /*0e50*/  S2UR UR36, SR_CTAID.Z ;  /* 0x00000000002479c3 */ /* 0x000e620000002700 */
[----:B---3--:R-:W-:-:S05]  /*0e60*/  IADD3 R204, PT, PT, -R204, RZ, RZ ;  /* 0x000000ffcccc7210 */ /* 0x008fca0007ffe1ff */
[----:B--2---:R-:W-:Y:S01]  /*0e70*/  IMAD R204, R3, R204, UR5 ;  /* 0x0000000503cc7e24 */ /* 0x004fe2000f8e02cc */
[----:B----4-:R-:W-:-:S05]  /*0e80*/  IADD3 R181, PT, PT, -R181, RZ, RZ ;  /* 0x000000ffb5b57210 */ /* 0x010fca0007ffe1ff */
[----:B-1----:R-:W-:Y:S01]  /*0e90*/  IMAD R181, R2, R181, UR4 ;  /* 0x0000000402b57e24 */ /* 0x002fe2000f8e02b5 */
[----:B------:R-:W-:Y:S06]  /*0ea0*/  @!P0 BRA `(.L_x_15) ;  /* 0x0000000000b88947 */ /* 0x000fec0003800000 */
[----:B------:R-:W1:Y:S01]  /*0eb0*/  LDC.64 R4, c[0x0][0xb18] ;  /* 0x0002c600ff047b82 */ /* 0x000e620000000a00 */
[----:B------:R-:W-:-:S07]  /*0ec0*/  ISETP.NE.AND P0, PT, R9, 0x1, PT ;  /* 0x000000010900780c */ /* 0x000fce0003f05270 */
[----:B------:R-:W2:Y:S08]  /*0ed0*/  LDC R10, c[0x0][0xb0c] ;  /* 0x0002c300ff0a7b82 */ /* 0x000eb00000000800 */
[----:B------:R-:W3:Y:S08]  /*0ee0*/  LDC R11, c[0x0][0x370] ;  /* 0x0000dc00ff0b7b82 */ /* 0x000ef00000000800 */
[----:B------:R-:W4:Y:S01]  /*0ef0*/  LDC R12, c[0x0][0x374] ;  /* 0x0000dd00ff0c7b82 */ /* 0x000f220000000800 */
[----:B-1----:R-:W-:-:S07]  /*0f00*/  ISETP.NE.AND P1, PT, R4, 0x1, PT ;  /* 0x000000010400780c */ /* 0x002fce0003f25270 */
[----:B------:R-:W3:Y:S01]  /*0f10*/  LDC.64 R6, c[0x0][0xb10] ;  /* 0x0002c400ff067b82 */ /* 0x000ee20000000a00 */
[----:B--2---:R-:W-:-:S07]  /*0f20*/  ISETP.NE.AND P2, PT, R10, 0x1, PT ;  /* 0x000000010a00780c */ /* 0x004fce0003f45270 */
[----:B------:R-:W1:Y:S08]  /*0f30*/  LDC R8, c[0x0][0xb20] ;  /* 0x0002c800ff087b82 */ /* 0x000e700000000800 */
[----:B------:R-:W2:Y:S01]  /*0f40*/  LDC.64 R2, c[0x0][0xb28] ;  /* 0x0002ca00ff027b82 */ /* 0x000ea20000000a00 */
[----:B----4-:R-:W-:-:S04]  /*0f50*/  IMAD.HI.U32 R13, R12, R5, RZ ;  /* 0x000000050c0d7227 */ /* 0x010fc800078e00ff */
[----:B------:R-:W-:-:S04]  /*0f60*/  IMAD.HI.U32 R5, R205, R5, RZ ;  /* 0x00000005cd057227 */ /* 0x000fc800078e00ff */
[----:B---3--:R-:W-:-:S04]  /*0f70*/  IMAD.HI.U32 R14, R11, R6, RZ ;  /* 0x000000060b0e7227 */ /* 0x008fc800078e00ff */
[----:B------:R-:W-:Y:S01]  /*0f80*/  IMAD.HI.U32 R16, R207, R6, RZ ;  /* 0x00000006cf107227 */ /* 0x000fe200078e00ff */
[-C--:B------:R-:W-:Y:S02]  /*0f90*/  @P2 SHF.R.U32.HI R11, RZ, R7.reuse, R14 ;  /* 0x00000007ff0b2219 */ /* 0x080fe4000001160e */
[-C--:B-1----:R-:W-:Y:S02]  /*0fa0*/  @P1 SHF.R.U32.HI R12, RZ, R8.reuse, R13 ;  /* 0x00000008ff0c1219 */ /* 0x082fe4000001160d */
[----:B------:R-:W-:Y:S02]  /*0fb0*/  SHF.R.U32.HI R8, RZ, R8, R5 ;  /* 0x00000008ff087219 */ /* 0x000fe40000011605 */
[----:B------:R-:W-:Y:S02]  /*0fc0*/  SHF.R.U32.HI R16, RZ, R7, R16 ;  /* 0x00000007ff107219 */ /* 0x000fe40000011610 */
[----:B------:R-:W-:Y:S01]  /*0fd0*/  SEL R5, R205, R8, !P1 ;  /* 0x00000008cd057207 */ /* 0x000fe20004800000 */
[----:B--2---:R-:W-:Y:S01]  /*0fe0*/  IMAD.HI.U32 R14, R12, R2, RZ ;  /* 0x000000020c0e7227 */ /* 0x004fe200078e00ff */
[----:B------:R-:W-:-:S03]  /*0ff0*/  SEL R7, R207, R16, !P2 ;  /* 0x00000010cf077207 */ /* 0x000fc60005000000 */
[----:B------:R-:W-:Y:S01]  /*1000*/  IMAD.HI.U32 R6, R11, R2, RZ ;  /* 0x000000020b067227 */ /* 0x000fe200078e00ff */
[----:B------:R-:W-:-:S04]  /*1010*/  @P0 SHF.R.U32.HI R12, RZ, R3, R14 ;  /* 0x00000003ff0c0219 */ /* 0x000fc8000001160e */
[----:B------:R-:W-:Y:S01]  /*1020*/  @P0 SHF.R.U32.HI R11, RZ, R3, R6 ;  /* 0x00000003ff0b0219 */ /* 0x000fe20000011606 */
[----:B------:R-:W-:-:S04]  /*1030*/  IMAD R12, R12, R9, RZ ;  /* 0x000000090c0c7224 */ /* 0x000fc800078e02ff */
[----:B------:R-:W-:Y:S01]  /*1040*/  IMAD R6, R11, R9, RZ ;  /* 0x000000090b067224 */ /* 0x000fe200078e02ff */
[----:B------:R-:W-:-:S04]  /*1050*/  ISETP.GE.AND P1, PT, R5, R12, PT ;  /* 0x0000000c0500720c */ /* 0x000fc80003f26270 */
[----:B------:R-:W-:Y:S01]  /*1060*/  ISETP.GE.OR P1, PT, R7, R6, P1 ;  /* 0x000000060700720c */ /* 0x000fe20000f26670 */
[----:B------:R-:W-:-:S05]  /*1070*/  IMAD.HI.U32 R6, R5, R2, RZ ;  /* 0x0000000205067227 */ /* 0x000fca00078e00ff */
[----:B------:R-:W-:-:S04]  /*1080*/  SHF.R.U32.HI R6, RZ, R3, R6 ;  /* 0x00000003ff067219 */ /* 0x000fc80000011606 */
[----:B------:R-:W-:-:S03]  /*1090*/  SEL R6, R5, R6, !P0 ;  /* 0x0000000605067207 */ /* 0x000fc60004000000 */
[----:B------:R-:W-:Y:S01]  /*10a0*/  @!P1 IMAD.HI.U32 R8, R7, R2, RZ ;  /* 0x0000000207089227 */ /* 0x000fe200078e00ff */
[----:B------:R-:W-:-:S04]  /*10b0*/  IADD3 R2, PT, PT, -R6, RZ, RZ ;  /* 0x000000ff06027210 */ /* 0x000fc80007ffe1ff */
[----:B------:R-:W-:Y:S01]  /*10c0*/  @!P1 SHF.R.U32.HI R8, RZ, R3, R8 ;  /* 0x00000003ff089219 */ /* 0x000fe20000011608 */
[----:B------:R-:W-:-:S03]  /*10d0*/  IMAD R2, R9, R2, R5 ;  /* 0x0000000209027224 */ /* 0x000fc600078e0205 */
[----:B------:R-:W-:Y:S02]  /*10e0*/  @!P1 SEL R3, R7, R8, !P0 ;  /* 0x0000000807039207 */ /* 0x000fe40004000000 */
[----:B------:R-:W-:-:S03]  /*10f0*/  IADD3 R8, PT, PT, -R5, RZ, RZ ;  /* 0x000000ff05087210 */ /* 0x000fc60007ffe1ff */
[--C-:B------:R-:W-:Y:S02]  /*1100*/  @!P1 IMAD.IADD R6, R6, 0x1, -R3.reuse ;  /* 0x0000000106069824 */ /* 0x100fe400078e0a03 */
[----:B------:R-:W-:Y:S01]  /*1110*/  @!P1 IMAD R3, R2, R11, R3 ;  /* 0x0000000b02039224 */ /* 0x000fe200078e0203 */
[----:B------:R-:W-:Y:S01]  /*1120*/  IADD3 R2, PT, PT, -R7, RZ, RZ ;  /* 0x000000ff07027210 */ /* 0x000fe20007ffe1ff */
[----:B------:R-:W-:Y:S02]  /*1130*/  @!P1 IMAD R5, R6, R9, R7 ;  /* 0x0000000906059224 */ /* 0x000fe400078e0207 */
[----:B------:R-:W-:Y:S02]  /*1140*/  IMAD R8, R4, R8, R205 ;  /* 0x0000000804087224 */ /* 0x000fe400078e02cd */
[----:B------:R-:W-:Y:S02]  /*1150*/  @!P1 IMAD.MOV.U32 R7, RZ, RZ, R3 ;  /* 0x000000ffff079224 */ /* 0x000fe400078e0003 */
[----:B------:R-:W-:-:S02]  /*1160*/  IMAD R2, R10, R2, R207 ;  /* 0x000000020a027224 */ /* 0x000fc400078e02cf */
[----:B------:R-:W-:Y:S02]  /*1170*/  IMAD R205, R5, R4, R8 ;  /* 0x0000000405cd7224 */ /* 0x000fe400078e0208 */
[----:B------:R-:W-:Y:S02]  /*1180*/  IMAD R207, R7, R10, R2 ;  /* 0x0000000a07cf7224 */ /* 0x000fe400078e0202 */
.L_x_15:
[----:B------:R-:W1:Y:S01]  /*1190*/  LDCU UR4, c[0x0][0xb30] ;  /* 0x00016600ff0477ac */ /* 0x000e620008000800 */
[----:B------:R-:W2:Y:S08]  /*11a0*/  S2UR UR37, SR_CgaCtaId ;  /* 0x00000000002579c3 */ /* 0x000eb00000008800 */
[----:B------:R-:W3:Y:S01]  /*11b0*/  LDC R92, c[0x0][0xb24] ;  /* 0x0002c900ff5c7b82 */ /* 0x000ee20000000800 */
[----:B-1----:R-:W-:-:S09]  /*11c0*/  UISETP.NE.AND UP1, UPT, UR4, 0x1, UPT ;  /* 0x000000010400788c */ /* 0x002fd2000bf25270 */
[----:B--2---:R-:W-:Y:S05]  /*11d0*/  BRA.U UP1, `(.L_x_16) ;  /* 0x0000000101407547 */ /* 0x004fea000b800000 */
[----:B------:R-:W1:Y:S08]  /*11e0*/  LDC.64 R4, c[0x0][0xb10] ;  /* 0x0002c400ff047b82 */ /* 0x000e700000000a00 */
[----:B------:R-:W2:Y:S08]  /*11f0*/  LDC.64 R2, c[0x0][0xb18] ;  /* 0x0002c600ff027b82 */ /* 0x000eb00000000a00 */
[----:B------:R-:W4:Y:S08]  /*1200*/  LDC R6, c[0x0][0xb20] ;  /* 0x0002c800ff067b82 */ /* 0x000f300000000800 */
[----:B------:R-:W3:Y:S01]  /*1210*/  LDC R8, c[0x0][0xb0c] ;  /* 0x0002c300ff087b82 */ /* 0x000ee20000000800 */
[----:B-1----:R-:W-:-:S05]  /*1220*/  IMAD.HI.U32 R4, R207, R4, RZ ;  /* 0x00000004cf047227 */ /* 0x002fca00078e00ff */
[----:B------:R-:W-:Y:S01]  /*1230*/  SHF.R.U32.HI R4, RZ, R5, R4 ;  /* 0x00000005ff047219 */ /* 0x000fe20000011604 */
[----:B--2---:R-:W-:Y:S01]  /*1240*/  IMAD.HI.U32 R3, R205, R3, RZ ;  /* 0x00000003cd037227 */ /* 0x004fe200078e00ff */
[----:B------:R-:W-:-:S04]  /*1250*/  ISETP.NE.AND P0, PT, R2, 0x1, PT ;  /* 0x000000010200780c */ /* 0x000fc80003f05270 */
[----:B----4-:R-:W-:-:S04]  /*1260*/  SHF.R.U32.HI R6, RZ, R6, R3 ;  /* 0x00000006ff067219 */ /* 0x010fc80000011603 */
[----:B------:R-:W-:Y:S02]  /*1270*/  SEL R3, R205, R6, !P0 ;  /* 0x00000006cd037207 */ /* 0x000fe40004000000 */
[----:B---3--:R-:W-:-:S04]  /*1280*/  ISETP.NE.AND P1, PT, R8, 0x1, PT ;  /* 0x000000010800780c */ /* 0x008fc80003f25270 */
[----:B------:R-:W-:-:S05]  /*1290*/  SEL R4, R207, R4, !P1 ;  /* 0x00000004cf047207 */ /* 0x000fca0004800000 */
[----:B------:R-:W-:Y:S02]  /*12a0*/  IMAD.IADD R5, R3, 0x1, -R4 ;  /* 0x0000000103057824 */ /* 0x000fe400078e0a04 */
[----:B------:R-:W-:Y:S02]  /*12b0*/  IMAD.IADD R3, R4, 0x1, -R3 ;  /* 0x0000000104037824 */ /* 0x000fe400078e0a03 */
[----:B------:R-:W-:Y:S02]  /*12c0*/  IMAD R207, R5, R8, R207 ;  /* 0x0000000805cf7224 */ /* 0x000fe400078e02cf */
[----:B------:R-:W-:-:S07]  /*12d0*/  IMAD R205, R3, R2, R205 ;  /* 0x0000000203cd7224 */ /* 0x000fce00078e02cd */
.L_x_16:
[----:B------:R-:W-:Y:S01]  /*12e0*/  BAR.SYNC.DEFER_BLOCKING 0x0 ;  /* 0x0000000000007b1d */ /* 0x000fe20000010000 */
[----:B------:R-:W-:Y:S01]  /*12f0*/  UISETP.NE.AND UP1, UPT, UR8, 0x2, UPT ;  /* 0x000000020800788c */ /* 0x000fe2000bf25270 */
[----:B------:R-:W-:Y:S02]  /*1300*/  ISETP.NE.OR P5, PT, R0, 0x2, !P5 ;  /* 0x000000020000780c */ /* 0x000fe40006fa5670 */
[----:B------:R-:W-:-:S06]  /*1310*/  LOP3.LUT R2, R211, 0x1f, RZ, 0xc0, !PT ;  /* 0x0000001fd3027812 */ /* 0x000fcc00078ec0ff */
[----:B------:R-:W-:Y:S05]  /*1320*/  BRA.U UP1, `(.L_x_17) ;  /* 0x0000001101907547 */ /* 0x000fea000b800000 */
[----:B------:R-:W1:Y:S01]  /*1330*/  LDCU UR15, c[0x0][0x38c] ;  /* 0x00007180ff0f77ac */ /* 0x000e620008000800 */
[----:B------:R-:W2:Y:S01]  /*1340*/  LDC R9, c[0x0][0x370] ;  /* 0x0000dc00ff097b82 */ /* 0x000ea20000000800 */
[----:B------:R-:W-:Y:S01]  /*1350*/  PLOP3.LUT P1, PT, PT, PT, UP2, 0x80, 0x8 ;  /* 0x000000000008781c */ /* 0x000fe20003f2f028 */
[----:B------:R-:W-:Y:S01]  /*1360*/  IMAD.MOV.U32 R15, RZ, RZ, 0x1 ;  /* 0x00000001ff0f7424 */ /* 0x000fe200078e00ff */
[----:B------:R-:W-:Y:S01]  /*1370*/  ISETP.EQ.OR P4, PT, R2, RZ, P5 ;  /* 0x000000ff0200720c */ /* 0x000fe20002f82670 */
[----:B------:R-:W-:Y:S01]  /*1380*/  IMAD.MOV.U32 R14, RZ, RZ, RZ ;  /* 0x000000ffff0e7224 */ /* 0x000fe200078e00ff */
[----:B------:R-:W-:Y:S02]  /*1390*/  PLOP3.LUT P1, PT, P1, PT, PT, 0x8, 0x80 ;  /* 0x000000000080781c */ /* 0x000fe40000f2e170 */
[----:B------:R-:W-:Y:S01]  /*13a0*/  CS2R R12, SRZ ;  /* 0x00000000000c7805 */ /* 0x000fe2000001ff00 */
[----:B------:R-:W-:Y:S01]  /*13b0*/  IMAD.MOV.U32 R10, RZ, RZ, 0x1 ;  /* 0x00000001ff0a7424 */ /* 0x000fe200078e00ff */
[----:B------:R-:W4:Y:S01]  /*13c0*/  LDC R0, c[0x0][0x374] ;  /* 0x0000dd00ff007b82 */ /* 0x000f220000000800 */
[----:B------:R-:W2:Y:S01]  /*13d0*/  LDCU.64 UR30, c[0x0][0x348] ;  /* 0x00006900ff1e77ac */ /* 0x000ea20008000a00 */
[----:B------:R-:W-:Y:S01]  /*13e0*/  UMOV UR13, URZ ;  /* 0x000000ff000d7c82 */ /* 0x000fe20008000000 */
[----:B-1----:R-:W-:-:S04]  /*13f0*/  UIADD3 UR5, UPT, UPT, UR15, 0xff, URZ ;  /* 0x000000ff0f057890 */ /* 0x002fc8000fffe0ff */
[----:B------:R-:W-:-:S04]  /*1400*/  USHF.R.S32.HI UR4, URZ, 0x1f, UR5 ;  /* 0x0000001fff047899 */ /* 0x000fc80008011405 */
[----:B------:R-:W-:-:S04]  /*1410*/  ULEA.HI UR4, UR4, UR5, URZ, 0x8 ;  /* 0x0000000504047291 */ /* 0x000fc8000f8f40ff */
[----:B------:R-:W-:Y:S02]  /*1420*/  USHF.R.S32.HI UR22, URZ, 0x8, UR4 ;  /* 0x00000008ff167899 */ /* 0x000fe40008011404 */
[----:B------:R-:W-:Y:S02]  /*1430*/  UIADD3 UR4, UPT, UPT, UR15, -0x1, URZ ;  /* 0xffffffff0f047890 */ /* 0x000fe4000fffe0ff */
[----:B------:R-:W-:Y:S02]  /*1440*/  UISETP.LT.U32.AND UP0, UPT, UR22, 0x3, UPT ;  /* 0x000000031600788c */ /* 0x000fe4000bf01070 */
[----:B------:R-:W-:Y:S02]  /*1450*/  UISETP.GE.U32.AND UP1, UPT, UR4, -0x1ff, UPT ;  /* 0xfffffe010400788c */ /* 0x000fe4000bf26070 */
[----:B------:R-:W-:Y:S02]  /*1460*/  USEL UR21, UR22, 0x3, UP0 ;  /* 0x0000000316157887 */ /* 0x000fe40008000000 */
[----:B------:R-:W-:-:S02]  /*1470*/  UIADD3 UR15, UPT, UPT, UR15, 0x1fe, URZ ;  /* 0x000001fe0f0f7890 */ /* 0x000fc4000fffe0ff */
[----:B------:R-:W-:Y:S02]  /*1480*/  UIADD3 UR7, UPT, UPT, UR21, -0x1, URZ ;  /* 0xffffffff15077890 */ /* 0x000fe4000fffe0ff */
[----:B------:R-:W-:-:S03]  /*1490*/  UIADD3 UR14, UPT, UPT, UR22, -UR21, URZ ;  /* 0x80000015160e7290 */ /* 0x000fc6000fffe0ff */
[----:B------:R-:W-:-:S04]  /*14a0*/  @UP1 UIADD3 UR7, UPT, UPT, UR21, URZ, URZ ;  /* 0x000000ff15071290 */ /* 0x000fc8000fffe0ff */
[----:B--2---:R-:W-:-:S12]  /*14b0*/  UIADD3 UR7, UPT, UPT, UR7, 0x1, URZ ;  /* 0x0000000107077890 */ /* 0x004fd8000fffe0ff */
.L_x_35:
[----:B------:R-:W-:Y:S01]  /*14c0*/  UISETP.NE.AND UP0, UPT, UR37, URZ, UPT ;  /* 0x000000ff2500728c */ /* 0x000fe2000bf05270 */
[----:B------:R-:W1:Y:S08]  /*14d0*/  S2UR UR37, SR_CgaCtaId ;  /* 0x00000000002579c3 */ /* 0x000e700000008800 */
[----:B------:R-:W-:Y:S05]  /*14e0*/  BRA.U UP0, `(.L_x_18) ;  /* 0x0000000100347547 */ /* 0x000fea000b800000 */
[----:B------:R-:W2:Y:S01]  /*14f0*/  S2R R2, SR_CgaCtaId ;  /* 0x0000000000027919 */ /* 0x000ea20000008800 */
[----:B------:R-:W-:-:S04]  /*1500*/  MOV R3, 0x400 ;  /* 0x0000040000037802 */ /* 0x000fc80000000f00 */
[----:B--2---:R-:W-:Y:S02]  /*1510*/  LEA R3, R2, R3, 0x18 ;  /* 0x0000000302037211 */ /* 0x004fe400078ec0ff */
[----:B------:R-:W-:-:S03]  /*1520*/  SHF.L.U32 R2, R10, 0x1f, RZ ;  /* 0x0000001f0a027819 */ /* 0x000fc600000006ff */
[----:B------:R-:W-:-:S04]  /*1530*/  IMAD R3, R12, 0x8, R3 ;  /* 0x000000080c037824 */ /* 0x000fc800078e0203 */
[----:B------:R-:W2:Y:S02]  /*1540*/  SYNCS.PHASECHK.TRANS64.TRYWAIT P0, [R3+URZ+0xc0], R2 ;  /* 0x0000c002030075a7 */ /* 0x000ea400080011ff */
[----:B--2---:R-:W-:Y:S05]  /*1550*/  @!P0 BRA `(.L_x_19) ;  /* 0x0000006400588947 */ /* 0x004fea0003800000 */
.L_x_98:
[----:B------:R-:W-:Y:S01]  /*1560*/  VIADD R12, R12, 0x1 ;  /* 0x000000010c0c7836 */ /* 0x000fe20000000000 */
[----:B------:R2:W-:Y:S04]  /*1570*/  SYNCS.ARRIVE.TRANS64.A1T0 RZ, [R3+URZ+0xb0], RZ ;  /* 0x0000b0ff03ff79a7 */ /* 0x0005e800081000ff */
[----:B------:R-:W-:-:S04]  /*1580*/  ISETP.NE.AND P0, PT, R12, 0x2, PT ;  /* 0x000000020c00780c */ /* 0x000fc80003f05270 */
[----:B------:R-:W-:Y:S02]  /*1590*/  SEL R12, R12, RZ, P0 ;  /* 0x000000ff0c0c7207 */ /* 0x000fe40000000000 */
[----:B--2---:R-:W-:-:S04]  /*15a0*/  SEL R3, RZ, 0x1, P0 ;  /* 0x00000001ff037807 */ /* 0x004fc80000000000 */
[----:B------:R-:W-:-:S07]  /*15b0*/  LOP3.LUT R10, R10, R3, RZ, 0x3c, !PT ;  /* 0x000000030a0a7212 */ /* 0x000fce00078e3cff */
.L_x_18:
[----:B------:R-:W-:Y:S01]  /*15c0*/  UMOV UR4, 0x400 ;  /* 0x0000040000047882 */ /* 0x000fe20000000000 */
[----:B------:R-:W-:Y:S01]  /*15d0*/  SHF.L.U32 R2, R15, 0x1f, RZ ;  /* 0x0000001f0f027819 */ /* 0x000fe200000006ff */
[----:B-1----:R-:W-:Y:S01]  /*15e0*/  ULEA UR4, UR37, UR4, 0x18 ;  /* 0x0000000425047291 */ /* 0x002fe2000f8ec0ff */
[----:B------:R-:W-:Y:S01]  /*15f0*/  R2UR UR35, R207 ;  /* 0x00000000cf2372ca */ /* 0x000fe200000e0000 */
[----:B------:R-:W-:Y:S01]  /*1600*/  UISETP.GE.U32.AND UP0, UPT, UR15, 0x1ff, UPT ;  /* 0x000001ff0f00788c */ /* 0x000fe2000bf06070 */
[----:B------:R-:W-:Y:S01]  /*1610*/  R2UR UR19, R205 ;  /* 0x00000000cd1372ca */ /* 0x000fe200000e0000 */
[----:B------:R-:W-:Y:S01]  /*1620*/  ULEA UR5, UR13, UR4, 0x3 ;  /* 0x000000040d057291 */ /* 0x000fe2000f8e18ff */
[----:B------:R-:W-:-:S08]  /*1630*/  UMOV UR23, URZ ;  /* 0x000000ff00177c82 */ /* 0x000fd00008000000 */
[----:B------:R1:W2:Y:S01]  /*1640*/  SYNCS.PHASECHK.TRANS64.TRYWAIT P0, [UR5+0x18], R2 ;  /* 0x00001802ff0075a7 */ /* 0x0002a20008001105 */
[----:B------:R-:W-:Y:S02]  /*1650*/  USHF.L.U32 UR35, UR35, 0x6, URZ ;  /* 0x0000000623237899 */ /* 0x000fe400080006ff */
[----:B------:R-:W-:Y:S01]  /*1660*/  UIMAD UR19, UR19, 0xa0, URZ ;  /* 0x000000a0131378a4 */ /* 0x000fe2000f8e02ff */
[----:B------:R-:W-:Y:S11]  /*1670*/  BRA.U !UP0, `(.L_x_20) ;  /* 0x0000000108d87547 */ /* 0x000ff6000b800000 */
[----:B------:R-:W-:Y:S01]  /*1680*/  UMOV UR29, URZ ;  /* 0x000000ff001d7c82 */ /* 0x000fe20008000000 */
[----:B------:R-:W-:-:S05]  /*1690*/  UMOV UR6, UR13 ;  /* 0x0000000d00067c82 */ /* 0x000fca0008000000 */
.L_x_25:
[----:B--2---:R-:W-:Y:S01]  /*16a0*/  @!P5 MOV R3, 0xe000 ;  /* 0x0000e0000003d802 */ /* 0x004fe20000000f00 */
[----:B-1----:R-:W-:Y:S01]  /*16b0*/  ULEA UR33, UR6, UR4, 0x3 ;  /* 0x0000000406217291 */ /* 0x002fe2000f8e18ff */
[----:B--2---:R-:W-:Y:S11]  /*16c0*/  @P0 BRA `(.L_x_21) ;  /* 0x00000000000c0947 */ /* 0x004ff60003800000 */
[----:B------:R-:W-:Y:S04]  /*16d0*/  SHF.L.U32 R5, R15, 0x1f, RZ ;  /* 0x0000001f0f057819 */ /* 0x000fe800000006ff */
[----:B------:R-:W2:Y:S02]  /*16e0*/  SYNCS.PHASECHK.TRANS64.TRYWAIT P0, [UR33+0x18], R5 ;  /* 0x00001805ff0075a7 */ /* 0x000ea40008001121 */
[----:B--2---:R-:W-:Y:S05]  /*16f0*/  @!P0 BRA `(.L_x_22) ;  /* 0x0000006400048947 */ /* 0x004fea0003800000 */
.L_x_21:
[----:B------:R2:W-:Y:S01]  /*1700*/  @!P5 SYNCS.ARRIVE.TRANS64 RZ, [UR33], R3 ;  /* 0x00000003ffffd9a7 */ /* 0x0005e20008000021 */
[----:B------:R-:W-:Y:S04]  /*1710*/  BSSY.RECONVERGENT B0, `(.L_x_23) ;  /* 0x0000003000007945 */ /* 0x000fe80003800200 */
[----:B------:R-:W-:Y:S05]  /*1720*/  @P4 BRA `(.L_x_24) ;  /* 0x0000000000044947 */ /* 0x000fea0003800000 */
[----:B------:R-:W-:Y:S05]  /*1730*/  BPT.TRAP 0x1 ;  /* 0x000000040000795c */ /* 0x000fea0000300000 */
.L_x_24:
[----:B------:R-:W-:Y:S05]  /*1740*/  BSYNC.RECONVERGENT B0 ;  /* 0x0000000000007941 */ /* 0x000fea0003800200 */
.L_x_23:
[----:B------:R-:W-:Y:S02]  /*1750*/  UIADD3 UR13, UPT, UPT, UR6, 0x1, URZ ;  /* 0x00000001060d7890 */ /* 0x000fe4000fffe0ff */
[----:B------:R-:W-:Y:S02]  /*1760*/  UIADD3 UR42, UP1, UPT, UR30, 0x80, URZ ;  /* 0x000000801e2a7890 */ /* 0x000fe4000ff3e0ff */
[----:B------:R-:W-:Y:S02]  /*1770*/  UISETP.NE.AND UP0, UPT, UR13, 0x3, UPT ;  /* 0x000000030d00788c */ /* 0x000fe4000bf05270 */
[----:B------:R-:W-:Y:S02]  /*1780*/  ULEA UR24, UR6, UR4, 0xe ;  /* 0x0000000406187291 */ /* 0x000fe4000f8e70ff */
[----:B------:R-:W-:Y:S02]  /*1790*/  USEL UR9, URZ, 0x1, UP0 ;  /* 0x00000001ff097887 */ /* 0x000fe40008000000 */
[----:B------:R-:W-:Y:S02]  /*17a0*/  USEL UR13, UR13, URZ, UP0 ;  /* 0x000000ff0d0d7287 */ /* 0x000fe40008000000 */
[----:B------:R-:W-:Y:S02]  /*17b0*/  USHF.L.U32 UR34, UR29, 0x8, URZ ;  /* 0x000000081d227899 */ /* 0x000fe400080006ff */
[----:B------:R-:W-:Y:S01]  /*17c0*/  ULEA UR8, UR13, UR4, 0x3 ;  /* 0x000000040d087291 */ /* 0x000fe2000f8e18ff */
[----:B------:R-:W-:Y:S01]  /*17d0*/  LOP3.LUT R15, R15, UR9, RZ, 0x3c, !PT ;  /* 0x000000090f0f7c12 */ /* 0x000fe2000f8e3cff */
[----:B------:R-:W-:Y:S02]  /*17e0*/  UIADD3.X UR43, UPT, UPT, URZ, UR31, URZ, UP1, !UPT ;  /* 0x0000001fff2b7290 */ /* 0x000fe40008ffe4ff */
[----:B------:R-:W-:Y:S01]  /*17f0*/  UIADD3 UR32, UPT, UPT, UR24, 0x5300, URZ ;  /* 0x0000530018207890 */ /* 0x000fe2000fffe0ff */
[----:B-1----:R-:W-:Y:S01]  /*1800*/  SHF.L.U32 R2, R15, 0x1f, RZ ;  /* 0x0000001f0f027819 */ /* 0x002fe200000006ff */
[----:B------:R-:W-:Y:S01]  /*1810*/  UIADD3 UR26, UPT, UPT, UR34, 0x80, URZ ;  /* 0x00000080221a7890 */ /* 0x000fe2000fffe0ff */
[----:B------:R-:W-:Y:S02]  /*1820*/  UMOV UR40, 0x0 ;  /* 0x0000000000287882 */ /* 0x000fe40000000000 */
[----:B------:R1:W1:Y:S01]  /*1830*/  SYNCS.PHASECHK.TRANS64.TRYWAIT P0, [UR8+0x18], R2 ;  /* 0x00001802ff0075a7 */ /* 0x0002620008001108 */
[----:B------:R-:W-:Y:S01]  /*1840*/  UMOV UR41, 0x10000000 ;  /* 0x1000000000297882 */ /* 0x000fe20000000000 */
[----:B------:R-:W-:Y:S02]  /*1850*/  UIADD3 UR24, UPT, UPT, UR24, 0x7300, URZ ;  /* 0x0000730018187890 */ /* 0x000fe4000fffe0ff */
[----:B------:R1:W-:Y:S01]  /*1860*/  UTMALDG.3D [UR32], [UR42], desc[UR40] ;  /* 0x000028202a0075b4 */ /* 0x0003e20008011000 */
[----:B------:R-:W-:Y:S02]  /*1870*/  UIADD3 UR38, UP0, UPT, UR30, 0x180, URZ ;  /* 0x000001801e267890 */ /* 0x000fe4000ff1e0ff */
[----:B------:R-:W-:Y:S01]  /*1880*/  UIMAD UR5, UR6, 0xa000, UR4 ;  /* 0x0000a000060578a4 */ /* 0x000fe2000f8e0204 */
[----:B------:R-:W-:Y:S01]  /*1890*/  UMOV UR25, UR33 ;  /* 0x0000002100197c82 */ /* 0x000fe20008000000 */
[----:B------:R-:W-:Y:S01]  /*18a0*/  UMOV UR27, UR35 ;  /* 0x00000023001b7c82 */ /* 0x000fe20008000000 */
[----:B------:R-:W-:Y:S01]  /*18b0*/  UMOV UR28, UR36 ;  /* 0x00000024001c7c82 */ /* 0x000fe20008000000 */
[----:B------:R-:W-:Y:S01]  /*18c0*/  UIADD3.X UR39, UPT, UPT, URZ, UR31, URZ, UP0, !UPT ;  /* 0x0000001fff277290 */ /* 0x000fe200087fe4ff */
[----:B------:R1:W-:Y:S01]  /*18d0*/  UTMALDG.3D [UR24], [UR42], desc[UR40] ;  /* 0x000028182a0075b4 */ /* 0x0003e20008011000 */
[----:B------:R-:W-:Y:S01]  /*18e0*/  UIADD3 UR16, UPT, UPT, UR5, 0x11300, URZ ;  /* 0x0001130005107890 */ /* 0x000fe2000fffe0ff */
[----:B------:R-:W-:Y:S01]  /*18f0*/  UMOV UR17, UR33 ;  /* 0x0000002100117c82 */ /* 0x000fe20008000000 */
[----:B------:R-:W-:Y:S01]  /*1900*/  UMOV UR20, UR36 ;  /* 0x0000002400147c82 */ /* 0x000fe20008000000 */
[----:B------:R-:W-:Y:S01]  /*1910*/  UMOV UR18, UR34 ;  /* 0x0000002200127c82 */ /* 0x000fe20008000000 */
[----:B------:R-:W-:Y:S01]  /*1920*/  UIADD3 UR8, UPT, UPT, UR5, 0x16300, URZ ;  /* 0x0001630005087890 */ /* 0x000fe2000fffe0ff */
[----:B------:R-:W-:Y:S01]  /*1930*/  UMOV UR11, UR19 ;  /* 0x00000013000b7c82 */ /* 0x000fe20008000000 */
[----:B------:R-:W-:Y:S03]  /*1940*/  UMOV UR12, UR36 ;  /* 0x00000024000c7c82 */ /* 0x000fe60008000000 */
[----:B------:R1:W-:Y:S01]  /*1950*/  UTMALDG.3D [UR16], [UR38], desc[UR40] ;  /* 0x00002810260075b4 */ /* 0x0003e20008011000 */
[----:B------:R-:W-:Y:S01]  /*1960*/  UIADD3 UR29, UPT, UPT, UR29, 0x1, URZ ;  /* 0x000000011d1d7890 */ /* 0x000fe2000fffe0ff */
[----:B------:R-:W-:Y:S01]  /*1970*/  UMOV UR9, UR33 ;  /* 0x0000002100097c82 */ /* 0x000fe20008000000 */
[----:B------:R-:W-:Y:S02]  /*1980*/  UMOV UR10, UR26 ;  /* 0x0000001a000a7c82 */ /* 0x000fe40008000000 */
[----:B------:R-:W-:Y:S01]  /*1990*/  UISETP.NE.AND UP0, UPT, UR29, UR7, UPT ;  /* 0x000000071d00728c */ /* 0x000fe2000bf05270 */
[----:B------:R-:W-:Y:S01]  /*19a0*/  UMOV UR23, UR7 ;  /* 0x0000000700177c82 */ /* 0x000fe20008000000 */
[----:B------:R1:W-:Y:S01]  /*19b0*/  UTMALDG.3D [UR8], [UR38], desc[UR40] ;  /* 0x00002808260075b4 */ /* 0x0003e20008011000 */
[----:B------:R-:W-:Y:S06]  /*19c0*/  UMOV UR6, UR13 ;  /* 0x0000000d00067c82 */ /* 0x000fec0008000000 */
[----:B------:R-:W-:Y:S05]  /*19d0*/  BRA.U UP0, `(.L_x_25) ;  /* 0xfffffffd00307547 */ /* 0x000fea000b83ffff */
.L_x_20:
[----:B------:R-:W-:Y:S01]  /*19e0*/  ULEA UR5, UR13, UR4, 0x3 ;  /* 0x000000040d057291 */ /* 0x000fe2000f8e18ff */
[----:B-1----:R-:W-:Y:S01]  /*19f0*/  SHF.L.U32 R2, R15, 0x1f, RZ ;  /* 0x0000001f0f027819 */ /* 0x002fe200000006ff */
[----:B------:R-:W-:Y:S01]  /*1a00*/  @!P1 SYNCS.ARRIVE.TRANS64.A1T0 RZ, [UR4+0x48], RZ ;  /* 0x000048ffffff99a7 */ /* 0x000fe20008100004 */
[----:B------:R-:W-:-:S06]  /*1a10*/  UISETP.GT.AND UP0, UPT, UR22, UR21, UPT ;  /* 0x000000151600728c */ /* 0x000fcc000bf04270 */
[----:B--2---:R1:W2:Y:S03]  /*1a20*/  SYNCS.PHASECHK.TRANS64.TRYWAIT P0, [UR5+0x18], R2 ;  /* 0x00001802ff0075a7 */ /* 0x0042a60008001105 */
[----:B------:R-:W-:Y:S05]  /*1a30*/  BRA.U !UP0, `(.L_x_26) ;  /* 0x0000000108d47547 */ /* 0x000fea000b800000 */
[----:B------:R-:W-:Y:S01]  /*1a40*/  UIADD3 UR29, UPT, UPT, UR14, UR23, URZ ;  /* 0x000000170e1d7290 */ /* 0x000fe2000fffe0ff */
[----:B------:R-:W-:-:S11]  /*1a50*/  UMOV UR6, UR13 ;  /* 0x0000000d00067c82 */ /* 0x000fd60008000000 */
.L_x_31:
[----:B--2---:R-:W-:Y:S01]  /*1a60*/  @!P5 MOV R3, 0xe000 ;  /* 0x0000e0000003d802 */ /* 0x004fe20000000f00 */
[----:B-1----:R-:W-:Y:S01]  /*1a70*/  ULEA UR33, UR6, UR4, 0x3 ;  /* 0x0000000406217291 */ /* 0x002fe2000f8e18ff */
[----:B--2---:R-:W-:Y:S11]  /*1a80*/  @P0 BRA `(.L_x_27) ;  /* 0x00000000000c0947 */ /* 0x004ff60003800000 */
[----:B------:R-:W-:Y:S04]  /*1a90*/  SHF.L.U32 R5, R15, 0x1f, RZ ;  /* 0x0000001f0f057819 */ /* 0x000fe800000006ff */
[----:B------:R-:W2:Y:S02]  /*1aa0*/  SYNCS.PHASECHK.TRANS64.TRYWAIT P0, [UR33+0x18], R5 ;  /* 0x00001805ff0075a7 */ /* 0x000ea40008001121 */
[----:B--2---:R-:W-:Y:S05]  /*1ab0*/  @!P0 BRA `(.L_x_28) ;  /* 0x00000060002c8947 */ /* 0x004fea0003800000 */
.L_x_27:
[----:B------:R2:W-:Y:S01]  /*1ac0*/  @!P5 SYNCS.ARRIVE.TRANS64 RZ, [UR33], R3 ;  /* 0x00000003ffffd9a7 */ /* 0x0005e20008000021 */
[----:B------:R-:W-:Y:S04]  /*1ad0*/  BSSY.RECONVERGENT B0, `(.L_x_29) ;  /* 0x0000003000007945 */ /* 0x000fe80003800200 */
[----:B------:R-:W-:Y:S05]  /*1ae0*/  @P4 BRA `(.L_x_30) ;  /* 0x0000000000044947 */ /* 0x000fea0003800000 */
[----:B------:R-:W-:Y:S05]  /*1af0*/  BPT.TRAP 0x1 ;  /* 0x000000040000795c */ /* 0x000fea0000300000 */
.L_x_30:
[----:B------:R-:W-:Y:S05]  /*1b00*/  BSYNC.RECONVERGENT B0 ;  /* 0x0000000000007941 */ /* 0x000fea0003800200 */
.L_x_29:
        /* <DEDUP_REMOVED lines=12> */
[----:B------:R-:W-:Y:S01]  /*1bd0*/  UMOV UR40, 0x0 ;  /* 0x0000000000287882 */ /* 0x000fe20000000000 */
[----:B------:R-:W-:Y:S01]  /*1be0*/  UMOV UR41, 0x10000000 ;  /* 0x1000000000297882 */ /* 0x000fe20000000000 */
[----:B------:R-:W-:Y:S01]  /*1bf0*/  UIADD3 UR26, UPT, UPT, UR34, 0x80, URZ ;  /* 0x00000080221a7890 */ /* 0x000fe2000fffe0ff */
[----:B------:R1:W1:Y:S01]  /*1c00*/  SYNCS.PHASECHK.TRANS64.TRYWAIT P0, [UR8+0x18], R2 ;  /* 0x00001802ff0075a7 */ /* 0x0002620008001108 */
[----:B------:R-:W-:Y:S02]  /*1c10*/  UIADD3 UR24, UPT, UPT, UR24, 0x7300, URZ ;  /* 0x0000730018187890 */ /* 0x000fe4000fffe0ff */
[----:B------:R-:W-:Y:S01]  /*1c20*/  UIADD3 UR38, UP0, UPT, UR30, 0x180, URZ ;  /* 0x000001801e267890 */ /* 0x000fe2000ff1e0ff */
[----:B------:R1:W-:Y:S01]  /*1c30*/  UTMALDG.3D [UR32], [UR42], desc[UR40] ;  /* 0x000028202a0075b4 */ /* 0x0003e20008011000 */
        /* <DEDUP_REMOVED lines=14> */
[----:B------:R-:W-:Y:S01]  /*1d20*/  UMOV UR9, UR33 ;  /* 0x0000002100097c82 */ /* 0x000fe20008000000 */
[----:B------:R-:W-:Y:S01]  /*1d30*/  UMOV UR10, UR26 ;  /* 0x0000001a000a7c82 */ /* 0x000fe20008000000 */
[----:B------:R-:W-:Y:S01]  /*1d40*/  UIADD3 UR23, UPT, UPT, UR23, 0x1, URZ ;  /* 0x0000000117177890 */ /* 0x000fe2000fffe0ff */
[----:B------:R-:W-:Y:S03]  /*1d50*/  UMOV UR6, UR13 ;  /* 0x0000000d00067c82 */ /* 0x000fe60008000000 */
[----:B------:R-:W-:Y:S01]  /*1d60*/  UISETP.NE.AND UP0, UPT, UR23, UR29, UPT ;  /* 0x0000001d1700728c */ /* 0x000fe2000bf05270 */
[----:B------:R1:W-:Y:S08]  /*1d70*/  UTMALDG.3D [UR8], [UR38], desc[UR40] ;  /* 0x00002808260075b4 */ /* 0x0003f00008011000 */
[----:B------:R-:W-:Y:S05]  /*1d80*/  BRA.U UP0, `(.L_x_31) ;  /* 0xfffffffd00347547 */ /* 0x000fea000b83ffff */
.L_x_26:
[C---:B-1----:R-:W-:Y:S01]  /*1d90*/  LEA R2, R14.reuse, UR4, 0x3 ;  /* 0x000000040e027c11 */ /* 0x042fe2000f8e18ff */
[----:B------:R-:W-:Y:S01]  /*1da0*/  NOP ;  /* 0x0000000000007918 */ /* 0x000fe20000000000 */
[----:B--2---:R-:W-:Y:S02]  /*1db0*/  SHF.L.U32 R3, R13, 0x1f, RZ ;  /* 0x0000001f0d037819 */ /* 0x004fe400000006ff */
[----:B------:R-:W-:Y:S02]  /*1dc0*/  LEA R4, R14, UR4, 0x4 ;  /* 0x000000040e047c11 */ /* 0x000fe4000f8e20ff */
[----:B------:R-:W1:Y:S02]  /*1dd0*/  SYNCS.PHASECHK.TRANS64.TRYWAIT P0, [R2+URZ+0x50], R3 ;  /* 0x00005003020075a7 */ /* 0x000e6400080011ff */
[----:B-1----:R-:W-:Y:S05]  /*1de0*/  @!P0 BRA `(.L_x_32) ;  /* 0x0000005c00788947 */ /* 0x002fea0003800000 */
.L_x_101:
[----:B------:R-:W2:Y:S01]  /*1df0*/  LDS.128 R4, [R4+0xe0] ;  /* 0x0000e00004047984 */ /* 0x000ea20000000c00 */
[----:B---3--:R-:W-:Y:S01]  /*1e00*/  ISETP.GE.AND P0, PT, R92, 0x1, PT ;  /* 0x000000015c00780c */ /* 0x008fe20003f06270 */
[----:B-1----:R-:W-:Y:S01]  /*1e10*/  VIADD R2, R2, 0x60 ;  /* 0x0000006002027836 */ /* 0x002fe20000000000 */
[----:B------:R-:W-:Y:S01]  /*1e20*/  @!PT LDS RZ, [RZ] ;  /* 0x00000000fffff984 */ /* 0x000fe20000000800 */
[----:B------:R-:W-:Y:S01]  /*1e30*/  @!PT LDS RZ, [RZ] ;  /* 0x00000000fffff984 */ /* 0x000fe20000000800 */
[----:B------:R-:W-:Y:S01]  /*1e40*/  @!PT LDS RZ, [RZ] ;  /* 0x00000000fffff984 */ /* 0x000fe20000000800 */
[----:B------:R-:W-:Y:S01]  /*1e50*/  @!PT LDS RZ, [RZ] ;  /* 0x00000000fffff984 */ /* 0x000fe20000000800 */
[----:B------:R1:W-:Y:S06]  /*1e60*/  MEMBAR.ALL.CTA ;  /* 0x0000000000007992 */ /* 0x0003ec0000008000 */
[----:B-1----:R-:W1:Y:S01]  /*1e70*/  FENCE.VIEW.ASYNC.S ;  /* 0x00000000000073c6 */ /* 0x002e620000000000 */
[----:B------:R-:W-:-:S04]  /*1e80*/  PRMT R2, RZ, 0x654, R2 ;  /* 0x00000654ff027816 */ /* 0x000fc80000000002 */
[----:B-1----:R1:W-:Y:S01]  /*1e90*/  SYNCS.ARRIVE.TRANS64.RED.A1T0 RZ, [R2+URZ], RZ ;  /* 0x000000ff02ff79a7 */ /* 0x0023e200081004ff */
[----:B--2---:R-:W-:-:S13]  /*1ea0*/  LOP3.LUT P2, RZ, R6, 0x1, RZ, 0xc0, !PT ;  /* 0x0000000106ff7812 */ /* 0x004fda000784c0ff */
[----:B------:R-:W-:Y:S01]  /*1eb0*/  @P2 SHF.R.U32.HI R3, RZ, 0x10, R5 ;  /* 0x00000010ff032819 */ /* 0x000fe20000011605 */
[----:B------:R-:W-:Y:S01]  /*1ec0*/  VOTEU.ANY UP0, P2 ;  /* 0x0000000000ff7886 */ /* 0x000fe20001000100 */
[----:B------:R-:W-:Y:S02]  /*1ed0*/  @P2 MOV R11, R4 ;  /* 0x00000004000b2202 */ /* 0x000fe40000000f00 */
[----:B------:R-:W-:Y:S02]  /*1ee0*/  @P2 R2UR.BROADCAST UR5, R3 ;  /* 0x00000000030522ca */ /* 0x000fe400008e0000 */
[----:B------:R-:W-:-:S11]  /*1ef0*/  @P2 LOP3.LUT R8, R5, 0xffff, RZ, 0xc0, !PT ;  /* 0x0000ffff05082812 */ /* 0x000fd600078ec0ff */
[----:B------:R-:W-:Y:S01]  /*1f00*/  @UP0 UMOV UR36, UR5 ;  /* 0x0000000500240c82 */ /* 0x000fe20008000000 */
[----:B-1----:R-:W-:Y:S05]  /*1f10*/  @!P0 BRA `(.L_x_33) ;  /* 0x0000000000b88947 */ /* 0x002fea0003800000 */
[----:B------:R-:W4:Y:S01]  /*1f20*/  LDC.64 R4, c[0x0][0xb18] ;  /* 0x0002c600ff047b82 */ /* 0x000f220000000a00 */
[----:B------:R-:W-:-:S07]  /*1f30*/  ISETP.NE.AND P3, PT, R92, 0x1, PT ;  /* 0x000000015c00780c */ /* 0x000fce0003f65270 */
[----:B------:R-:W1:Y:S08]  /*1f40*/  LDC.64 R6, c[0x0][0xb10] ;  /* 0x0002c400ff067b82 */ /* 0x000e700000000a00 */
[----:B------:R-:W2:Y:S08]  /*1f50*/  LDC R16, c[0x0][0xb20] ;  /* 0x0002c800ff107b82 */ /* 0x000eb00000000800 */
[----:B------:R-:W3:Y:S01]  /*1f60*/  LDC R18, c[0x0][0xb0c] ;  /* 0x0002c300ff127b82 */ /* 0x000ee20000000800 */
[----:B----4-:R-:W-:Y:S01]  /*1f70*/  IMAD.HI.U32 R17, R0, R5, RZ ;  /* 0x0000000500117227 */ /* 0x010fe200078e00ff */
[----:B------:R-:W-:-:S03]  /*1f80*/  ISETP.NE.AND P0, PT, R4, 0x1, PT ;  /* 0x000000010400780c */ /* 0x000fc60003f05270 */
[----:B------:R-:W-:-:S03]  /*1f90*/  IMAD.HI.U32 R5, R8, R5, RZ ;  /* 0x0000000508057227 */ /* 0x000fc600078e00ff */
[----:B------:R-:W4:Y:S01]  /*1fa0*/  LDC.64 R2, c[0x0][0xb28] ;  /* 0x0002ca00ff027b82 */ /* 0x000f220000000a00 */
[----:B-1----:R-:W-:-:S04]  /*1fb0*/  IMAD.HI.U32 R20, R9, R6, RZ ;  /* 0x0000000609147227 */ /* 0x002fc800078e00ff */
[----:B------:R-:W-:Y:S01]  /*1fc0*/  IMAD.HI.U32 R22, R11, R6, RZ ;  /* 0x000000060b167227 */ /* 0x000fe200078e00ff */
[----:B------:R-:W-:Y:S02]  /*1fd0*/  SHF.R.U32.HI R20, RZ, R7, R20 ;  /* 0x00000007ff147219 */ /* 0x000fe40000011614 */
[-C--:B--2---:R-:W-:Y:S02]  /*1fe0*/  SHF.R.U32.HI R17, RZ, R16.reuse, R17 ;  /* 0x00000010ff117219 */ /* 0x084fe40000011611 */
[----:B------:R-:W-:Y:S02]  /*1ff0*/  SHF.R.U32.HI R5, RZ, R16, R5 ;  /* 0x00000010ff057219 */ /* 0x000fe40000011605 */
[----:B------:R-:W-:Y:S02]  /*2000*/  SEL R17, R0, R17, !P0 ;  /* 0x0000001100117207 */ /* 0x000fe40004000000 */
[----:B------:R-:W-:Y:S02]  /*2010*/  SHF.R.U32.HI R22, RZ, R7, R22 ;  /* 0x00000007ff167219 */ /* 0x000fe40000011616 */
[----:B---3--:R-:W-:-:S02]  /*2020*/  ISETP.NE.AND P1, PT, R18, 0x1, PT ;  /* 0x000000011200780c */ /* 0x008fc40003f25270 */
[----:B------:R-:W-:Y:S02]  /*2030*/  SEL R5, R8, R5, !P0 ;  /* 0x0000000508057207 */ /* 0x000fe40004000000 */
[----:B------:R-:W-:Y:S02]  /*2040*/  SEL R19, R9, R20, !P1 ;  /* 0x0000001409137207 */ /* 0x000fe40004800000 */
[----:B------:R-:W-:Y:S01]  /*2050*/  SEL R7, R11, R22, !P1 ;  /* 0x000000160b077207 */ /* 0x000fe20004800000 */
[----:B----4-:R-:W-:-:S04]  /*2060*/  IMAD.HI.U32 R20, R17, R2, RZ ;  /* 0x0000000211147227 */ /* 0x010fc800078e00ff */
[----:B------:R-:W-:Y:S01]  /*2070*/  IMAD.HI.U32 R6, R19, R2, RZ ;  /* 0x0000000213067227 */ /* 0x000fe200078e00ff */
[----:B------:R-:W-:-:S04]  /*2080*/  @P3 SHF.R.U32.HI R17, RZ, R3, R20 ;  /* 0x00000003ff113219 */ /* 0x000fc80000011614 */
[----:B------:R-:W-:Y:S01]  /*2090*/  @P3 SHF.R.U32.HI R19, RZ, R3, R6 ;  /* 0x00000003ff133219 */ /* 0x000fe20000011606 */
[----:B------:R-:W-:-:S04]  /*20a0*/  IMAD R17, R92, R17, RZ ;  /* 0x000000115c117224 */ /* 0x000fc800078e02ff */
[----:B------:R-:W-:Y:S01]  /*20b0*/  IMAD R6, R92, R19, RZ ;  /* 0x000000135c067224 */ /* 0x000fe200078e02ff */
[C---:B------:R-:W-:Y:S02]  /*20c0*/  ISETP.GE.AND P0, PT, R5.reuse, R17, PT ;  /* 0x000000110500720c */ /* 0x040fe40003f06270 */
[----:B------:R-:W-:Y:S02]  /*20d0*/  IADD3 R17, PT, PT, -R5, RZ, RZ ;  /* 0x000000ff05117210 */ /* 0x000fe40007ffe1ff */
[----:B------:R-:W-:Y:S01]  /*20e0*/  ISETP.GE.OR P0, PT, R7, R6, P0 ;  /* 0x000000060700720c */ /* 0x000fe20000706670 */
[----:B------:R-:W-:-:S04]  /*20f0*/  IMAD.HI.U32 R6, R5, R2, RZ ;  /* 0x0000000205067227 */ /* 0x000fc800078e00ff */
[----:B------:R-:W-:Y:S01]  /*2100*/  IMAD R8, R4, R17, R8 ;  /* 0x0000001104087224 */ /* 0x000fe200078e0208 */
[----:B------:R-:W-:-:S04]  /*2110*/  SHF.R.U32.HI R6, RZ, R3, R6 ;  /* 0x00000003ff067219 */ /* 0x000fc80000011606 */
[----:B------:R-:W-:-:S03]  /*2120*/  SEL R6, R5, R6, !P3 ;  /* 0x0000000605067207 */ /* 0x000fc60005800000 */
[----:B------:R-:W-:-:S04]  /*2130*/  @!P0 IMAD.HI.U32 R16, R7, R2, RZ ;  /* 0x0000000207108227 */ /* 0x000fc800078e00ff */
[----:B------:R-:W-:Y:S01]  /*2140*/  IMAD.MOV R2, RZ, RZ, -R6 ;  /* 0x000000ffff027224 */ /* 0x000fe200078e0a06 */
[----:B------:R-:W-:-:S03]  /*2150*/  @!P0 SHF.R.U32.HI R16, RZ, R3, R16 ;  /* 0x00000003ff108219 */ /* 0x000fc60000011610 */
[----:B------:R-:W-:Y:S01]  /*2160*/  IMAD R2, R92, R2, R5 ;  /* 0x000000025c027224 */ /* 0x000fe200078e0205 */
[----:B------:R-:W-:-:S05]  /*2170*/  @!P0 SEL R3, R7, R16, !P3 ;  /* 0x0000001007038207 */ /* 0x000fca0005800000 */
[--C-:B------:R-:W-:Y:S02]  /*2180*/  @!P0 IMAD.IADD R6, R6, 0x1, -R3.reuse ;  /* 0x0000000106068824 */ /* 0x100fe400078e0a03 */
[----:B------:R-:W-:Y:S01]  /*2190*/  @!P0 IMAD R3, R2, R19, R3 ;  /* 0x0000001302038224 */ /* 0x000fe200078e0203 */
[----:B------:R-:W-:Y:S01]  /*21a0*/  IADD3 R2, PT, PT, -R7, RZ, RZ ;  /* 0x000000ff07027210 */ /* 0x000fe20007ffe1ff */
[----:B------:R-:W-:Y:S02]  /*21b0*/  @!P0 IMAD R5, R92, R6, R7 ;  /* 0x000000065c058224 */ /* 0x000fe400078e0207 */
[----:B------:R-:W-:Y:S02]  /*21c0*/  @!P0 IMAD.MOV.U32 R7, RZ, RZ, R3 ;  /* 0x000000ffff078224 */ /* 0x000fe400078e0003 */
[----:B------:R-:W-:Y:S02]  /*21d0*/  IMAD R2, R18, R2, R11 ;  /* 0x0000000212027224 */ /* 0x000fe400078e020b */
[----:B------:R-:W-:-:S02]  /*21e0*/  IMAD R8, R5, R4, R8 ;  /* 0x0000000405087224 */ /* 0x000fc400078e0208 */
[----:B------:R-:W-:Y:S02]  /*21f0*/  IMAD R11, R7, R18, R2 ;  /* 0x00000012070b7224 */ /* 0x000fe400078e0202 */
.L_x_33:
[----:B------:R-:W1:Y:S02]  /*2200*/  LDCU UR5, c[0x0][0xb30] ;  /* 0x00016600ff0577ac */ /* 0x000e640008000800 */
[----:B-1----:R-:W-:-:S09]  /*2210*/  UISETP.NE.AND UP0, UPT, UR5, 0x1, UPT ;  /* 0x000000010500788c */ /* 0x002fd2000bf05270 */
[----:B------:R-:W-:Y:S05]  /*2220*/  BRA.U UP0, `(.L_x_34) ;  /* 0x0000000100407547 */ /* 0x000fea000b800000 */
[----:B------:R-:W1:Y:S08]  /*2230*/  LDC.64 R4, c[0x0][0xb10] ;  /* 0x0002c400ff047b82 */ /* 0x000e700000000a00 */
[----:B------:R-:W2:Y:S08]  /*2240*/  LDC.64 R2, c[0x0][0xb18] ;  /* 0x0002c600ff027b82 */ /* 0x000eb00000000a00 */
[----:B------:R-:W3:Y:S08]  /*2250*/  LDC R6, c[0x0][0xb20] ;  /* 0x0002c800ff067b82 */ /* 0x000ef00000000800 */
[----:B------:R-:W4:Y:S01]  /*2260*/  LDC R16, c[0x0][0xb0c] ;  /* 0x0002c300ff107b82 */ /* 0x000f220000000800 */
[----:B-1----:R-:W-:-:S05]  /*2270*/  IMAD.HI.U32 R4, R11, R4, RZ ;  /* 0x000000040b047227 */ /* 0x002fca00078e00ff */
[----:B------:R-:W-:Y:S01]  /*2280*/  SHF.R.U32.HI R4, RZ, R5, R4 ;  /* 0x00000005ff047219 */ /* 0x000fe20000011604 */
[----:B--2---:R-:W-:Y:S01]  /*2290*/  IMAD.HI.U32 R3, R8, R3, RZ ;  /* 0x0000000308037227 */ /* 0x004fe200078e00ff */
[----:B------:R-:W-:-:S04]  /*22a0*/  ISETP.NE.AND P0, PT, R2, 0x1, PT ;  /* 0x000000010200780c */ /* 0x000fc80003f05270 */
[----:B---3--:R-:W-:-:S04]  /*22b0*/  SHF.R.U32.HI R3, RZ, R6, R3 ;  /* 0x00000006ff037219 */ /* 0x008fc80000011603 */
[----:B------:R-:W-:Y:S02]  /*22c0*/  SEL R3, R8, R3, !P0 ;  /* 0x0000000308037207 */ /* 0x000fe40004000000 */
[----:B----4-:R-:W-:-:S04]  /*22d0*/  ISETP.NE.AND P1, PT, R16, 0x1, PT ;  /* 0x000000011000780c */ /* 0x010fc80003f25270 */
[----:B------:R-:W-:-:S05]  /*22e0*/  SEL R4, R11, R4, !P1 ;  /* 0x000000040b047207 */ /* 0x000fca0004800000 */
[----:B------:R-:W-:Y:S02]  /*22f0*/  IMAD.IADD R5, R3, 0x1, -R4 ;  /* 0x0000000103057824 */ /* 0x000fe400078e0a04 */
[----:B------:R-:W-:Y:S02]  /*2300*/  IMAD.IADD R3, R4, 0x1, -R3 ;  /* 0x0000000104037824 */ /* 0x000fe400078e0a03 */
[----:B------:R-:W-:Y:S02]  /*2310*/  IMAD R11, R5, R16, R11 ;  /* 0x00000010050b7224 */ /* 0x000fe400078e020b */
[----:B------:R-:W-:-:S07]  /*2320*/  IMAD R8, R3, R2, R8 ;  /* 0x0000000203087224 */ /* 0x000fce00078e0208 */
.L_x_34:
[----:B------:R-:W-:Y:S01]  /*2330*/  VIADD R14, R14, 0x1 ;  /* 0x000000010e0e7836 */ /* 0x000fe20000000000 */
[----:B------:R-:W-:Y:S01]  /*2340*/  PLOP3.LUT P1, PT, PT, PT, PT, 0x80, 0x8 ;  /* 0x000000000008781c */ /* 0x000fe20003f2f070 */
[----:B------:R-:W-:Y:S02]  /*2350*/  IMAD.IADD R207, R11, 0x1, R204 ;  /* 0x000000010bcf7824 */ /* 0x000fe400078e02cc */
[----:B------:R-:W-:Y:S01]  /*2360*/  IMAD.IADD R205, R8, 0x1, R181 ;  /* 0x0000000108cd7824 */ /* 0x000fe200078e02b5 */
[----:B------:R-:W-:-:S04]  /*2370*/  ISETP.NE.AND P0, PT, R14, 0x2, PT ;  /* 0x000000020e00780c */ /* 0x000fc80003f05270 */
[----:B------:R-:W-:Y:S02]  /*2380*/  SEL R2, RZ, 0x1, P0 ;  /* 0x00000001ff027807 */ /* 0x000fe40000000000 */
[----:B------:R-:W-:Y:S02]  /*2390*/  SEL R14, R14, RZ, P0 ;  /* 0x000000ff0e0e7207 */ /* 0x000fe40000000000 */
[----:B------:R-:W-:Y:S01]  /*23a0*/  LOP3.LUT R13, R13, R2, RZ, 0x3c, !PT ;  /* 0x000000020d0d7212 */ /* 0x000fe200078e3cff */
[----:B------:R-:W-:Y:S06]  /*23b0*/  @P2 BRA `(.L_x_35) ;  /* 0xfffffff000402947 */ /* 0x000fec000383ffff */
[----:B------:R-:W-:Y:S01]  /*23c0*/  UIADD3 UR4, UPT, UPT, UR4, 0x18, URZ ;  /* 0x0000001804047890 */ /* 0x000fe2000fffe0ff */
[----:B------:R-:W-:-:S03]  /*23d0*/  SHF.L.U32 R3, R15, 0x1f, RZ ;  /* 0x0000001f0f037819 */ /* 0x000fc600000006ff */
[----:B------:R-:W-:-:S09]  /*23e0*/  ULEA UR5, UR13, UR4, 0x3 ;  /* 0x000000040d057291 */ /* 0x000fd2000f8e18ff */
[----:B------:R-:W1:Y:S02]  /*23f0*/  SYNCS.PHASECHK.TRANS64.TRYWAIT P0, [UR5], R3 ;  /* 0x00000003ff0075a7 */ /* 0x000e640008001105 */
[----:B-1----:R-:W-:Y:S05]  /*2400*/  @!P0 BRA `(.L_x_36) ;  /* 0x0000005800048947 */ /* 0x002fea0003800000 */
.L_x_103:
[----:B------:R-:W-:-:S04]  /*2410*/  UIADD3 UR6, UPT, UPT, UR13, 0x1, URZ ;  /* 0x000000010d067890 */ /* 0x000fc8000fffe0ff */
[----:B------:R-:W-:-:S04]  /*2420*/  UISETP.NE.AND UP0, UPT, UR6, 0x3, UPT ;  /* 0x000000030600788c */ /* 0x000fc8000bf05270 */
[----:B------:R-:W-:Y:S02]  /*2430*/  USEL UR7, URZ, 0x1, UP0 ;  /* 0x00000001ff077887 */ /* 0x000fe40008000000 */
[----:B------:R-:W-:-:S04]  /*2440*/  USEL UR6, UR6, URZ, UP0 ;  /* 0x000000ff06067287 */ /* 0x000fc80008000000 */
[----:B------:R-:W-:Y:S01]  /*2450*/  ULEA UR5, UR6, UR4, 0x3 ;  /* 0x0000000406057291 */ /* 0x000fe2000f8e18ff */
[----:B------:R-:W-:-:S04]  /*2460*/  LOP3.LUT R15, R15, UR7, RZ, 0x3c, !PT ;  /* 0x000000070f0f7c12 */ /* 0x000fc8000f8e3cff */
[----:B-1----:R-:W-:-:S04]  /*2470*/  SHF.L.U32 R3, R15, 0x1f, RZ ;  /* 0x0000001f0f037819 */ /* 0x002fc800000006ff */
[----:B------:R-:W1:Y:S02]  /*2480*/  SYNCS.PHASECHK.TRANS64.TRYWAIT P0, [UR5], R3 ;  /* 0x00000003ff0075a7 */ /* 0x000e640008001105 */
[----:B-1----:R-:W-:Y:S05]  /*2490*/  @!P0 BRA `(.L_x_37) ;  /* 0x0000005400f88947 */ /* 0x002fea0003800000 */
.L_x_105:
[----:B------:R-:W-:-:S04]  /*24a0*/  UIADD3 UR6, UPT, UPT, UR6, 0x1, URZ ;  /* 0x0000000106067890 */ /* 0x000fc8000fffe0ff */
[----:B------:R-:W-:-:S04]  /*24b0*/  UISETP.NE.AND UP0, UPT, UR6, 0x3, UPT ;  /* 0x000000030600788c */ /* 0x000fc8000bf05270 */
[----:B------:R-:W-:Y:S02]  /*24c0*/  USEL UR5, URZ, 0x1, UP0 ;  /* 0x00000001ff057887 */ /* 0x000fe40008000000 */
[----:B------:R-:W-:-:S04]  /*24d0*/  USEL UR6, UR6, URZ, UP0 ;  /* 0x000000ff06067287 */ /* 0x000fc80008000000 */
[----:B------:R-:W-:Y:S01]  /*24e0*/  ULEA UR6, UR6, UR4, 0x3 ;  /* 0x0000000406067291 */ /* 0x000fe2000f8e18ff */
[----:B-1----:R-:W-:-:S04]  /*24f0*/  LOP3.LUT R3, R15, UR5, RZ, 0x3c, !PT ;  /* 0x000000050f037c12 */ /* 0x002fc8000f8e3cff */
[----:B------:R-:W-:Y:S01]  /*2500*/  SHF.L.U32 R3, R3, 0x1f, RZ ;  /* 0x0000001f03037819 */ /* 0x000fe200000006ff */
[----:B----4-:R-:W-:-:S07]  /*2510*/  IMAD.U32 R0, RZ, RZ, UR6 ;  /* 0x00000006ff007e24 */ /* 0x010fce000f8e00ff */
.L_x_38:
[----:B-1----:R1:W2:Y:S02]  /*2520*/  SYNCS.PHASECHK.TRANS64.TRYWAIT P0, [R0+URZ], R3 ;  /* 0x00000003000075a7 */ /* 0x0022a400080011ff */
[----:B--2---:R-:W-:Y:S05]  /*2530*/  @!P0 NANOSLEEP.SYNCS 0x989680 ;  /* 0x009896800000895d */ /* 0x004fea0003900000 */
[----:B------:R-:W2:Y:S02]  /*2540*/  @!P0 SYNCS.PHASECHK.TRANS64 P0, [R0+URZ], R3 ;  /* 0x00000003000085a7 */ /* 0x000ea400080010ff */
[----:B--2---:R-:W-:Y:S05]  /*2550*/  @P0 EXIT ;  /* 0x000000000000094d */ /* 0x004fea0003800000 */
[----:B------:R-:W-:Y:S05]  /*2560*/  BRA `(.L_x_38) ;  /* 0xfffffffc00ec7947 */ /* 0x000fea000383ffff */
.L_x_17:
[----:B------:R-:W-:-:S04]  /*2570*/  UISETP.NE.AND UP1, UPT, UR37, URZ, UPT ;  /* 0x000000ff2500728c */ /* 0x000fc8000bf25270 */
[----:B------:R-:W-:-:S09]  /*2580*/  UISETP.NE.OR UP1, UPT, UR8, 0x1, UP1 ;  /* 0x000000010800788c */ /* 0x000fd20008f25670 */
[----:B------:R-:W-:Y:S05]  /*2590*/  BRA.U UP1, `(.L_x_39) ;  /* 0x0000000501487547 */ /* 0x000fea000b800000 */
[----:B------:R-:W-:Y:S01]  /*25a0*/  ISETP.NE.AND P2, PT, R2, RZ, PT ;  /* 0x000000ff0200720c */ /* 0x000fe20003f45270 */
[----:B------:R-:W-:Y:S01]  /*25b0*/  IMAD.MOV.U32 R12, RZ, RZ, 0x1 ;  /* 0x00000001ff0c7424 */ /* 0x000fe200078e00ff */
[----:B------:R-:W-:Y:S02]  /*25c0*/  CS2R R10, SRZ ;  /* 0x00000000000a7805 */ /* 0x000fe4000001ff00 */
[----:B------:R-:W-:Y:S01]  /*25d0*/  CS2R R8, SRZ ;  /* 0x0000000000087805 */ /* 0x000fe2000001ff00 */
[----:B------:R-:W-:Y:S01]  /*25e0*/  UMOV UR4, 0x400 ;  /* 0x0000040000047882 */ /* 0x000fe20000000000 */
[----:B------:R-:W-:Y:S01]  /*25f0*/  UMOV UR6, URZ ;  /* 0x000000ff00067c82 */ /* 0x000fe20008000000 */
[----:B------:R-:W-:-:S12]  /*2600*/  ULEA UR37, UR37, UR4, 0x18 ;  /* 0x0000000425257291 */ /* 0x000fd8000f8ec0ff */
.L_x_43:
[----:B------:R-:W-:Y:S02]  /*2610*/  LEA R0, R8, UR37, 0x3 ;  /* 0x0000002508007c11 */ /* 0x000fe4000f8e18ff */
[----:B------:R-:W-:-:S03]  /*2620*/  SHF.L.U32 R5, R9, 0x1f, RZ ;  /* 0x0000001f09057819 */ /* 0x000fc600000006ff */
[----:B------:R-:W-:Y:S01]  /*2630*/  VIADD R4, R0, 0xc0 ;  /* 0x000000c000047836 */ /* 0x000fe20000000000 */
[----:B------:R-:W1:Y:S02]  /*2640*/  SYNCS.PHASECHK.TRANS64.TRYWAIT P0, [R0+URZ+0xb0], R5 ;  /* 0x0000b005000075a7 */ /* 0x000e6400080011ff */
[----:B-1----:R-:W-:Y:S05]  /*2650*/  @!P0 BRA `(.L_x_40) ;  /* 0x0000005400a08947 */ /* 0x002fea0003800000 */
.L_x_106:
[----:B------:R-:W-:Y:S01]  /*2660*/  ULEA UR5, UR6, UR37, 0x3 ;  /* 0x0000002506057291 */ /* 0x000fe2000f8e18ff */
[----:B------:R-:W-:Y:S02]  /*2670*/  PRMT R4, RZ, 0x654, R4 ;  /* 0x00000654ff047816 */ /* 0x000fe40000000004 */
[----:B-1----:R-:W-:Y:S01]  /*2680*/  SHF.L.U32 R5, R12, 0x1f, RZ ;  /* 0x0000001f0c057819 */ /* 0x002fe200000006ff */
[----:B------:R-:W-:Y:S01]  /*2690*/  UIADD3 UR4, UPT, UPT, UR5, 0x50, URZ ;  /* 0x0000005005047890 */ /* 0x000fe2000fffe0ff */
[----:B------:R1:W-:Y:S05]  /*26a0*/  SYNCS.ARRIVE.TRANS64.RED.A1T0 RZ, [R4+URZ], RZ ;  /* 0x000000ff04ff79a7 */ /* 0x0003ea00081004ff */
[----:B------:R-:W-:Y:S01]  /*26b0*/  IMAD.U32 R7, RZ, RZ, UR4 ;  /* 0x00000004ff077e24 */ /* 0x000fe2000f8e00ff */
[----:B------:R-:W2:Y:S04]  /*26c0*/  SYNCS.PHASECHK.TRANS64.TRYWAIT P0, [UR5+0x60], R5 ;  /* 0x00006005ff0075a7 */ /* 0x000ea80008001105 */
[----:B------:R-:W-:Y:S01]  /*26d0*/  PRMT R6, R2, 0x654, R7 ;  /* 0x0000065402067816 */ /* 0x000fe20000000007 */
[----:B-1----:R-:W-:Y:S01]  /*26e0*/  @!P2 IMAD.MOV.U32 R4, RZ, RZ, 0x10 ;  /* 0x00000010ff04a424 */ /* 0x002fe200078e00ff */
[----:B--2---:R-:W-:Y:S06]  /*26f0*/  @!P0 BRA `(.L_x_41) ;  /* 0x00000054008c8947 */ /* 0x004fec0003800000 */
.L_x_108:
[----:B------:R-:W-:Y:S01]  /*2700*/  ULEA UR4, UR6, UR37, 0x4 ;  /* 0x0000002506047291 */ /* 0x000fe2000f8e20ff */
[----:B------:R-:W-:Y:S01]  /*2710*/  SEL R3, R6, R3, !P2 ;  /* 0x0000000306037207 */ /* 0x000fe20005000000 */
[----:B------:R-:W-:Y:S01]  /*2720*/  UIADD3 UR5, UPT, UPT, UR5, 0x50, URZ ;  /* 0x0000005005057890 */ /* 0x000fe2000fffe0ff */
[----:B-1----:R-:W-:Y:S01]  /*2730*/  LEA R0, R11, UR37, 0x3 ;  /* 0x000000250b007c11 */ /* 0x002fe2000f8e18ff */
[----:B------:R-:W-:Y:S01]  /*2740*/  UIADD3 UR4, UPT, UPT, UR4, 0xe0, URZ ;  /* 0x000000e004047890 */ /* 0x000fe2000fffe0ff */
[----:B------:R-:W-:Y:S01]  /*2750*/  SHF.L.U32 R5, R10, 0x1f, RZ ;  /* 0x0000001f0a057819 */ /* 0x000fe200000006ff */
[----:B------:R1:W-:Y:S01]  /*2760*/  @!P2 SYNCS.ARRIVE.TRANS64.RED RZ, [R3+URZ], R4 ;  /* 0x0000000403ffa9a7 */ /* 0x0003e200080004ff */
[----:B------:R-:W-:Y:S01]  /*2770*/  UIADD3 UR6, UPT, UPT, UR6, 0x1, URZ ;  /* 0x0000000106067890 */ /* 0x000fe2000fffe0ff */
[----:B------:R-:W-:-:S03]  /*2780*/  VIADD R8, R8, 0x1 ;  /* 0x0000000108087836 */ /* 0x000fc60000000000 */
[----:B------:R-:W-:Y:S02]  /*2790*/  UISETP.NE.AND UP0, UPT, UR6, 0x2, UPT ;  /* 0x000000020600788c */ /* 0x000fe4000bf05270 */
[----:B------:R-:W-:Y:S06]  /*27a0*/  UGETNEXTWORKID.BROADCAST [UR4], [UR5] ;  /* 0x00000000040073ca */ /* 0x000fec0008000100 */
[----:B------:R-:W-:Y:S01]  /*27b0*/  USEL UR4, URZ, 0x1, UP0 ;  /* 0x00000001ff047887 */ /* 0x000fe20008000000 */
[----:B------:R-:W-:Y:S01]  /*27c0*/  ISETP.NE.AND P0, PT, R8, 0x2, PT ;  /* 0x000000020800780c */ /* 0x000fe20003f05270 */
[----:B------:R-:W-:Y:S01]  /*27d0*/  USEL UR6, UR6, URZ, UP0 ;  /* 0x000000ff06067287 */ /* 0x000fe20008000000 */
[----:B------:R-:W2:Y:S03]  /*27e0*/  SYNCS.PHASECHK.TRANS64.TRYWAIT P1, [R0+URZ+0x50], R5 ;  /* 0x00005005000075a7 */ /* 0x000ea600080211ff */
[----:B------:R-:W-:Y:S01]  /*27f0*/  LOP3.LUT R12, R12, UR4, RZ, 0x3c, !PT ;  /* 0x000000040c0c7c12 */ /* 0x000fe2000f8e3cff */
[----:B-12---:R-:W-:Y:S07]  /*2800*/  @!P1 BRA `(.L_x_42) ;  /* 0x0000005400609947 */ /* 0x006fee0003800000 */
.L_x_109:
[C---:B------:R-:W-:Y:S01]  /*2810*/  LEA R4, R11.reuse, UR37, 0x4 ;  /* 0x000000250b047c11 */ /* 0x040fe2000f8e20ff */
[----:B-1----:R-:W-:Y:S01]  /*2820*/  VIADD R0, R0, 0x60 ;  /* 0x0000006000007836 */ /* 0x002fe20000000000 */
[----:B------:R-:W-:Y:S01]  /*2830*/  SEL R8, R8, RZ, P0 ;  /* 0x000000ff08087207 */ /* 0x000fe20000000000 */
[----:B------:R-:W-:-:S03]  /*2840*/  VIADD R11, R11, 0x1 ;  /* 0x000000010b0b7836 */ /* 0x000fc60000000000 */
[----:B------:R-:W1:Y:S01]  /*2850*/  LDS.128 R4, [R4+0xe0] ;  /* 0x0000e00004047984 */ /* 0x000e620000000c00 */
[----:B------:R-:W-:Y:S02]  /*2860*/  PRMT R0, RZ, 0x654, R0 ;  /* 0x00000654ff007816 */ /* 0x000fe40000000000 */
[C---:B------:R-:W-:Y:S01]  /*2870*/  ISETP.NE.AND P1, PT, R11.reuse, 0x2, PT ;  /* 0x000000020b00780c */ /* 0x040fe20003f25270 */
[----:B------:R-:W-:Y:S01]  /*2880*/  @!PT LDS RZ, [RZ] ;  /* 0x00000000fffff984 */ /* 0x000fe20000000800 */
[----:B------:R-:W-:Y:S01]  /*2890*/  @!PT LDS RZ, [RZ] ;  /* 0x00000000fffff984 */ /* 0x000fe20000000800 */
[----:B------:R-:W-:Y:S01]  /*28a0*/  @!PT LDS RZ, [RZ] ;  /* 0x00000000fffff984 */ /* 0x000fe20000000800 */
[----:B------:R-:W-:Y:S01]  /*28b0*/  @!PT LDS RZ, [RZ] ;  /* 0x00000000fffff984 */ /* 0x000fe20000000800 */
[----:B------:R2:W-:Y:S06]  /*28c0*/  MEMBAR.ALL.CTA ;  /* 0x0000000000007992 */ /* 0x0005ec0000008000 */
[----:B--2---:R-:W2:Y:S01]  /*28d0*/  FENCE.VIEW.ASYNC.S ;  /* 0x00000000000073c6 */ /* 0x004ea20000000000 */
[----:B------:R-:W-:Y:S01]  /*28e0*/  SEL R11, R11, RZ, P1 ;  /* 0x000000ff0b0b7207 */ /* 0x000fe20000800000 */
[----:B--2---:R2:W-:Y:S01]  /*28f0*/  SYNCS.ARRIVE.TRANS64.RED.A1T0 RZ, [R0+URZ], RZ ;  /* 0x000000ff00ff79a7 */ /* 0x0045e200081004ff */
[----:B-1----:R-:W-:-:S02]  /*2900*/  LOP3.LUT P3, RZ, R6, 0x1, RZ, 0xc0, !PT ;  /* 0x0000000106ff7812 */ /* 0x002fc4000786c0ff */
[----:B------:R-:W-:-:S04]  /*2910*/  SEL R5, RZ, 0x1, P1 ;  /* 0x00000001ff057807 */ /* 0x000fc80000800000 */
[----:B------:R-:W-:Y:S02]  /*2920*/  LOP3.LUT R10, R10, R5, RZ, 0x3c, !PT ;  /* 0x000000050a0a7212 */ /* 0x000fe400078e3cff */
[----:B--2---:R-:W-:-:S04]  /*2930*/  SEL R0, RZ, 0x1, P0 ;  /* 0x00000001ff007807 */ /* 0x004fc80000000000 */
[----:B------:R-:W-:Y:S01]  /*2940*/  LOP3.LUT R9, R9, R0, RZ, 0x3c, !PT ;  /* 0x0000000009097212 */ /* 0x000fe200078e3cff */
[----:B------:R-:W-:Y:S06]  /*2950*/  @P3 BRA `(.L_x_43) ;  /* 0xfffffffc002c3947 */ /* 0x000fec000383ffff */
[----:B------:R-:W-:Y:S01]  /*2960*/  ULEA UR5, UR6, UR37, 0x3 ;  /* 0x0000002506057291 */ /* 0x000fe2000f8e18ff */
[----:B------:R-:W-:-:S08]  /*2970*/  SHF.L.U32 R3, R12, 0x1f, RZ ;  /* 0x0000001f0c037819 */ /* 0x000fd000000006ff */
[----:B------:R-:W1:Y:S02]  /*2980*/  SYNCS.PHASECHK.TRANS64 P0, [UR5+0x60], R3 ;  /* 0x00006003ff0075a7 */ /* 0x000e640008001005 */
[----:B-1----:R-:W-:Y:S05]  /*2990*/  @P0 BRA `(.L_x_44) ;  /* 0x0000000000080947 */ /* 0x002fea0003800000 */
[----:B------:R-:W1:Y:S02]  /*29a0*/  SYNCS.PHASECHK.TRANS64.TRYWAIT P0, [UR5+0x60], R3 ;  /* 0x00006003ff0075a7 */ /* 0x000e640008001105 */
[----:B-1----:R-:W-:Y:S05]  /*29b0*/  @!P0 BRA `(.L_x_45) ;  /* 0x0000005400088947 */ /* 0x002fea0003800000 */
.L_x_44:
[----:B------:R-:W-:-:S04]  /*29c0*/  UIADD3 UR4, UPT, UPT, UR6, 0x1, URZ ;  /* 0x0000000106047890 */ /* 0x000fc8000fffe0ff */
[----:B------:R-:W-:-:S04]  /*29d0*/  UISETP.NE.AND UP0, UPT, UR4, 0x2, UPT ;  /* 0x000000020400788c */ /* 0x000fc8000bf05270 */
[----:B------:R-:W-:Y:S02]  /*29e0*/  USEL UR7, URZ, 0x1, UP0 ;  /* 0x00000001ff077887 */ /* 0x000fe40008000000 */
[----:B------:R-:W-:-:S04]  /*29f0*/  USEL UR4, UR4, URZ, UP0 ;  /* 0x000000ff04047287 */ /* 0x000fc80008000000 */
[----:B------:R-:W-:Y:S01]  /*2a00*/  ULEA UR4, UR4, UR37, 0x3 ;  /* 0x0000002504047291 */ /* 0x000fe2000f8e18ff */
[----:B-1----:R-:W-:-:S04]  /*2a10*/  LOP3.LUT R3, R12, UR7, RZ, 0x3c, !PT ;  /* 0x000000070c037c12 */ /* 0x002fc8000f8e3cff */
[----:B------:R-:W-:-:S04]  /*2a20*/  SHF.L.U32 R0, R3, 0x1f, RZ ;  /* 0x0000001f03007819 */ /* 0x000fc800000006ff */
[----:B------:R-:W1:Y:S02]  /*2a30*/  SYNCS.PHASECHK.TRANS64 P0, [UR4+0x60], R0 ;  /* 0x00006000ff0075a7 */ /* 0x000e640008001004 */
[----:B-1----:R-:W-:Y:S05]  /*2a40*/  @P0 EXIT ;  /* 0x000000000000094d */ /* 0x002fea0003800000 */
[----:B------:R-:W-:Y:S02]  /*2a50*/  SHF.L.U32 R3, R3, 0x1f, RZ ;  /* 0x0000001f03037819 */ /* 0x000fe400000006ff */
[----:B------:R-:W-:-:S07]  /*2a60*/  MOV R0, UR4 ;  /* 0x0000000400007c02 */ /* 0x000fce0008000f00 */
.L_x_46:
[----:B-1----:R1:W2:Y:S02]  /*2a70*/  SYNCS.PHASECHK.TRANS64.TRYWAIT P0, [R0+URZ+0x60], R3 ;  /* 0x00006003000075a7 */ /* 0x0022a400080011ff */
[----:B--2---:R-:W-:Y:S05]  /*2a80*/  @!P0 NANOSLEEP.SYNCS 0x989680 ;  /* 0x009896800000895d */ /* 0x004fea0003900000 */
[----:B------:R-:W2:Y:S02]  /*2a90*/  @!P0 SYNCS.PHASECHK.TRANS64 P0, [R0+URZ+0x60], R3 ;  /* 0x00006003000085a7 */ /* 0x000ea400080010ff */
[----:B--2---:R-:W-:Y:S05]  /*2aa0*/  @P0 EXIT ;  /* 0x000000000000094d */ /* 0x004fea0003800000 */
[----:B------:R-:W-:Y:S05]  /*2ab0*/  BRA `(.L_x_46) ;  /* 0xfffffffc00ec7947 */ /* 0x000fea000383ffff */
.L_x_39:
[----:B------:R-:W-:-:S09]  /*2ac0*/  UISETP.NE.AND UP1, UPT, UR8, URZ, UPT ;  /* 0x000000ff0800728c */ /* 0x000fd2000bf25270 */
[----:B------:R-:W-:Y:S05]  /*2ad0*/  BRA.U UP1, `(.L_x_47) ;  /* 0x0000001101387547 */ /* 0x000fea000b800000 */
[----:B------:R-:W-:Y:S01]  /*2ae0*/  UMOV UR4, 0x40 ;  /* 0x0000004000047882 */ /* 0x000fe20000000000 */
[----:B------:R-:W-:Y:S01]  /*2af0*/  NOP ;  /* 0x0000000000007918 */ /* 0x000fe20000000000 */
[----:B------:R-:W-:Y:S01]  /*2b00*/  ULEA UR4, UR37, UR4, 0x18 ;  /* 0x0000000425047291 */ /* 0x000fe2000f8ec0ff */
[----:B------:R-:W-:Y:S02]  /*2b10*/  UMOV UR5, 0x400 ;  /* 0x0000040000057882 */ /* 0x000fe40000000000 */
[----:B------:R-:W-:-:S06]  /*2b20*/  ULEA UR37, UR37, UR5, 0x18 ;  /* 0x0000000525257291 */ /* 0x000fcc000f8ec0ff */
[----:B------:R-:W1:Y:S02]  /*2b30*/  LDS.U8 R0, [UR4+0x1c] ;  /* 0x00001c04ff007984 */ /* 0x000e640008000000 */
[----:B-1----:R-:W-:-:S13]  /*2b40*/  ISETP.NE.AND P0, PT, R0, RZ, PT ;  /* 0x000000ff0000720c */ /* 0x002fda0003f05270 */
[----:B------:R-:W-:Y:S05]  /*2b50*/  @P0 BRA `(.L_x_48) ;  /* 0x0000000000580947 */ /* 0x000fea0003800000 */
[----:B------:R-:W-:-:S13]  /*2b60*/  ELECT P0, URZ, PT ;  /* 0x0000000000ff782f */ /* 0x000fda0003800000 */
[----:B------:R-:W-:Y:S05]  /*2b70*/  @!P0 BRA `(.L_x_49) ;  /* 0x0000000000608947 */ /* 0x000fea0003800000 */
[----:B------:R-:W-:Y:S01]  /*2b80*/  UMOV UR5, 0x10 ;  /* 0x0000001000057882 */ /* 0x000fe20000000000 */
[----:B------:R-:W-:Y:S01]  /*2b90*/  HFMA2 R0, -RZ, RZ, 0, 5.9604644775390625e-08 ;  /* 0x00000001ff007431 */ /* 0x000fe200000001ff */
[----:B------:R-:W-:-:S03]  /*2ba0*/  MOV R2, 0xffff ;  /* 0x0000ffff00027802 */ /* 0x000fc60000000f00 */
[----:B------:R-:W-:Y:S04]  /*2bb0*/  DEPBAR.LE SB1, 0x36 ;  /* 0x00009d800000791a */ /* 0x000fe80000000000 */
[----:B------:R-:W1:Y:S02]  /*2bc0*/  UTCATOMSWS.FIND_AND_SET.ALIGN UP0, UR5, UR5 ;  /* 0x00000005000575e3 */ /* 0x000e640008000800 */
[----:B-1----:R-:W-:Y:S01]  /*2bd0*/  MOV R3, UR5 ;  /* 0x0000000500037c02 */ /* 0x002fe20008000f00 */
[----:B------:R-:W-:Y:S06]  /*2be0*/  BRA.U UP0, `(.L_x_50) ;  /* 0x0000000100187547 */ /* 0x000fec000b800000 */
.L_x_51:
[----:B------:R-:W-:Y:S05]  /*2bf0*/  NANOSLEEP 0x64 ;  /* 0x000000640000795d */ /* 0x000fea0003800000 */
[----:B------:R-:W-:-:S05]  /*2c00*/  UMOV UR5, 0x10 ;  /* 0x0000001000057882 */ /* 0x000fca0000000000 */
[----:B------:R-:W-:Y:S04]  /*2c10*/  DEPBAR.LE SB1, 0x36 ;  /* 0x00009d800000791a */ /* 0x000fe80000000000 */
[----:B------:R-:W1:Y:S02]  /*2c20*/  UTCATOMSWS.FIND_AND_SET.ALIGN UP0, UR5, UR5 ;  /* 0x00000005000575e3 */ /* 0x000e640008000800 */
[----:B-1----:R-:W-:Y:S01]  /*2c30*/  MOV R3, UR5 ;  /* 0x0000000500037c02 */ /* 0x002fe20008000f00 */
[----:B------:R-:W-:Y:S05]  /*2c40*/  BRA.U !UP0, `(.L_x_51) ;  /* 0xfffffffd08e87547 */ /* 0x000fea000b83ffff */
.L_x_50:
[-C--:B------:R-:W-:Y:S02]  /*2c50*/  SHF.L.U32 R2, R2, R3.reuse, RZ ;  /* 0x0000000302027219 */ /* 0x080fe400000006ff */
[----:B------:R-:W-:Y:S01]  /*2c60*/  SHF.L.U32 R0, R0, R3, RZ ;  /* 0x0000000300007219 */ /* 0x000fe200000006ff */
[----:B------:R-:W-:Y:S02]  /*2c70*/  IMAD.SHL.U32 R3, R3, 0x20, RZ ;  /* 0x0000002003037824 */ /* 0x000fe400078e00ff */
[----:B------:R1:W-:Y:S04]  /*2c80*/  ATOMS.OR RZ, [UR4+0x14], R2 ;  /* 0x00001402ffff798c */ /* 0x0003e8000b000004 */
[----:B------:R1:W-:Y:S04]  /*2c90*/  ATOMS.OR RZ, [UR4+0x18], R0 ;  /* 0x00001800ffff798c */ /* 0x0003e8000b000004 */
[----:B------:R1:W-:Y:S01]  /*2ca0*/  STS [UR37+0x100], R3 ;  /* 0x00010003ff007988 */ /* 0x0003e20008000825 */
[----:B------:R-:W-:Y:S05]  /*2cb0*/  BRA `(.L_x_49) ;  /* 0x0000000000107947 */ /* 0x000fea0003800000 */
.L_x_48:
[----:B------:R-:W-:Y:S02]  /*2cc0*/  MOV R0, 0xffffffff ;  /* 0xffffffff00007802 */ /* 0x000fe40000000f00 */
[----:B------:R-:W-:-:S03]  /*2cd0*/  MOV R2, 0x2d00 ;  /* 0x00002d0000027802 */ /* 0x000fc60000000f00 */
[----:B------:R1:W-:Y:S04]  /*2ce0*/  STS [UR37+0x100], R0 ;  /* 0x00010000ff007988 */ /* 0x0003e80008000825 */
[----:B-1-3-5:R-:W-:Y:S05]  /*2cf0*/  CALL.REL.NOINC `($__internal_1_$__cuda_sm10x_tcgen05_guardrail_trap_phase_invalid_during_alloc) ;  /* 0x0000005400847944 */ /* 0x02afea0003c00000 */
.L_x_49:
[----:B------:R-:W-:Y:S05]  /*2d00*/  WARPSYNC.ALL ;  /* 0x0000000000007948 */ /* 0x000fea0003800000 */
[----:B------:R-:W2:Y:S01]  /*2d10*/  S2UR UR9, SR_CgaCtaId ;  /* 0x00000000000979c3 */ /* 0x000ea20000008800 */
[----:B------:R-:W-:Y:S01]  /*2d20*/  UMOV UR4, 0x400 ;  /* 0x0000040000047882 */ /* 0x000fe20000000000 */
[----:B------:R-:W-:-:S06]  /*2d30*/  NOP ;  /* 0x0000000000007918 */ /* 0x000fcc0000000000 */
[----:B------:R-:W-:Y:S06]  /*2d40*/  BAR.ARV 0x6, 0xa0 ;  /* 0x0182800000007b1d */ /* 0x000fec0000002000 */
[----:B------:R-:W4:Y:S01]  /*2d50*/  LDCU UR5, c[0x0][0x38c] ;  /* 0x00007180ff0577ac */ /* 0x000f220008000800 */
[----:B------:R-:W-:Y:S01]  /*2d60*/  IMAD.MOV.U32 R11, RZ, RZ, 0x1 ;  /* 0x00000001ff0b7424 */ /* 0x000fe200078e00ff */
[----:B------:R-:W-:Y:S01]  /*2d70*/  CS2R R8, SRZ ;  /* 0x0000000000087805 */ /* 0x000fe2000001ff00 */
[----:B------:R-:W-:Y:S01]  /*2d80*/  IMAD.MOV.U32 R10, RZ, RZ, RZ ;  /* 0x000000ffff0a7224 */ /* 0x000fe200078e00ff */
[----:B------:R-:W-:Y:S01]  /*2d90*/  UMOV UR12, URZ ;  /* 0x000000ff000c7c82 */ /* 0x000fe20008000000 */
[----:B------:R-:W-:Y:S01]  /*2da0*/  UMOV UR11, URZ ;  /* 0x000000ff000b7c82 */ /* 0x000fe20008000000 */
[----:B------:R-:W-:Y:S01]  /*2db0*/  UMOV UR30, 0x0 ;  /* 0x00000000001e7882 */ /* 0x000fe20000000000 */
[----:B------:R-:W-:Y:S01]  /*2dc0*/  UMOV UR31, 0x42804a0 ;  /* 0x042804a0001f7882 */ /* 0x000fe20000000000 */
[----:B------:R-:W-:Y:S01]  /*2dd0*/  UMOV UR28, 0x0 ;  /* 0x00000000001c7882 */ /* 0x000fe20000000000 */
[----:B------:R-:W-:Y:S01]  /*2de0*/  UMOV UR29, 0x42804a0 ;  /* 0x042804a0001d7882 */ /* 0x000fe20000000000 */
[----:B--2---:R-:W-:Y:S01]  /*2df0*/  ULEA UR9, UR9, UR4, 0x18 ;  /* 0x0000000409097291 */ /* 0x004fe2000f8ec0ff */
[----:B------:R-:W2:Y:S03]  /*2e00*/  LDCU UR4, c[0x0][0x38c] ;  /* 0x00007180ff0477ac */ /* 0x000ea60008000800 */
[----:B------:R-:W-:Y:S01]  /*2e10*/  UIADD3 UR10, UPT, UPT, UR9, 0x5300, URZ ;  /* 0x00005300090a7890 */ /* 0x000fe2000fffe0ff */
[----:B------:R-:W-:-:S04]  /*2e20*/  UMOV UR26, 0x0 ;  /* 0x00000000001a7882 */ /* 0x000fc80000000000 */
[----:B-1----:R-:W1:Y:S01]  /*2e30*/  LDS R0, [UR9+0x100] ;  /* 0x00010009ff007984 */ /* 0x002e620008000800 */
[----:B------:R-:W-:Y:S01]  /*2e40*/  USHF.R.U32.HI UR10, URZ, 0x4, UR10 ;  /* 0x00000004ff0a7899 */ /* 0x000fe2000801160a */
[----:B------:R-:W-:Y:S01]  /*2e50*/  UMOV UR27, 0x42804a0 ;  /* 0x042804a0001b7882 */ /* 0x000fe20000000000 */
[----:B------:R-:W-:Y:S02]  /*2e60*/  UMOV UR24, 0x0 ;  /* 0x0000000000187882 */ /* 0x000fe40000000000 */
[----:B------:R-:W-:Y:S01]  /*2e70*/  ULOP3.LUT UR10, UR10, 0x3fff, URZ, 0xc0, !UPT ;  /* 0x00003fff0a0a7892 */ /* 0x000fe2000f8ec0ff */
[----:B------:R-:W-:Y:S01]  /*2e80*/  UMOV UR25, 0x42804a0 ;  /* 0x042804a000197882 */ /* 0x000fe20000000000 */
[----:B------:R-:W-:Y:S01]  /*2e90*/  UMOV UR22, 0x0 ;  /* 0x0000000000167882 */ /* 0x000fe20000000000 */
[----:B------:R-:W-:Y:S01]  /*2ea0*/  UMOV UR23, 0x42804a0 ;  /* 0x042804a000177882 */ /* 0x000fe20000000000 */
[----:B------:R-:W-:Y:S01]  /*2eb0*/  UMOV UR20, 0x0 ;  /* 0x0000000000147882 */ /* 0x000fe20000000000 */
[----:B--2---:R-:W-:Y:S01]  /*2ec0*/  UIADD3 UR4, UPT, UPT, UR4, 0xff, URZ ;  /* 0x000000ff04047890 */ /* 0x004fe2000fffe0ff */
[----:B------:R-:W-:Y:S01]  /*2ed0*/  UMOV UR21, 0x42804a0 ;  /* 0x042804a000157882 */ /* 0x000fe20000000000 */
[----:B------:R-:W-:-:S02]  /*2ee0*/  ULOP3.LUT UR10, UR10, 0x10000, URZ, 0xfc, !UPT ;  /* 0x000100000a0a7892 */ /* 0x000fc4000f8efcff */
[----:B------:R-:W-:Y:S02]  /*2ef0*/  USHF.R.S32.HI UR8, URZ, 0x1f, UR4 ;  /* 0x0000001fff087899 */ /* 0x000fe40008011404 */
[----:B----4-:R-:W-:Y:S02]  /*2f00*/  UISETP.GE.AND UP3, UPT, UR5, 0x1, UPT ;  /* 0x000000010500788c */ /* 0x010fe4000bf66270 */
[----:B------:R-:W-:Y:S02]  /*2f10*/  ULEA.HI UR8, UR8, UR4, URZ, 0x8 ;  /* 0x0000000408087291 */ /* 0x000fe4000f8f40ff */
[----:B------:R-:W-:Y:S02]  /*2f20*/  UIADD3 UR4, UPT, UPT, UR9, 0x11300, URZ ;  /* 0x0001130009047890 */ /* 0x000fe4000fffe0ff */
[----:B------:R-:W-:Y:S02]  /*2f30*/  USHF.R.S32.HI UR8, URZ, 0x8, UR8 ;  /* 0x00000008ff087899 */ /* 0x000fe40008011408 */
[----:B------:R-:W-:-:S02]  /*2f40*/  USHF.R.U32.HI UR4, URZ, 0x4, UR4 ;  /* 0x00000004ff047899 */ /* 0x000fc40008011604 */
[----:B------:R-:W-:Y:S02]  /*2f50*/  UISETP.LT.AND UP0, UPT, UR8, 0x1, UPT ;  /* 0x000000010800788c */ /* 0x000fe4000bf01270 */
[----:B------:R-:W-:Y:S02]  /*2f60*/  ULOP3.LUT UR4, UR4, 0x3fff, URZ, 0xc0, !UPT ;  /* 0x00003fff04047892 */ /* 0x000fe4000f8ec0ff */
[----:B------:R-:W-:Y:S02]  /*2f70*/  USEL UR16, UR8, 0x1, !UP0 ;  /* 0x0000000108107887 */ /* 0x000fe4000c000000 */
[----:B------:R-:W-:Y:S02]  /*2f80*/  ULOP3.LUT UR4, UR4, 0x10000, URZ, 0xfc, !UPT ;  /* 0x0001000004047892 */ /* 0x000fe4000f8efcff */
[----:B------:R-:W-:Y:S01]  /*2f90*/  UIADD3 UR16, UPT, UPT, -UR16, URZ, URZ ;  /* 0x000000ff10107290 */ /* 0x000fe2000fffe1ff */
[----:B------:R-:W-:Y:S01]  /*2fa0*/  UMOV UR34, 0x0 ;  /* 0x0000000000227882 */ /* 0x000fe20000000000 */
[----:B------:R-:W-:Y:S01]  /*2fb0*/  UMOV UR35, 0x42804a0 ;  /* 0x042804a000237882 */ /* 0x000fe20000000000 */
[----:B-1----:R-:W-:Y:S01]  /*2fc0*/  R2UR UR13, R0 ;  /* 0x00000000000d72ca */ /* 0x002fe200000e0000 */
[----:B------:R-:W-:Y:S01]  /*2fd0*/  UMOV UR32, 0x0 ;  /* 0x0000000000207882 */ /* 0x000fe20000000000 */
[----:B------:R-:W-:-:S13]  /*2fe0*/  UMOV UR33, 0x42804a0 ;  /* 0x042804a000217882 */ /* 0x000fda0000000000 */
.L_x_58:
[----:B------:R-:W-:Y:S02]  /*2ff0*/  LEA R0, R10, UR9, 0x3 ;  /* 0x000000090a007c11 */ /* 0x000fe4000f8e18ff */
[----:B------:R-:W-:Y:S02]  /*3000*/  SHF.L.U32 R5, R9, 0x1f, RZ ;  /* 0x0000001f09057819 */ /* 0x000fe400000006ff */
[----:B------:R-:W-:Y:S01]  /*3010*/  PLOP3.LUT P0, PT, PT, PT, UP3, 0x80, 0x8 ;  /* 0x000000000008781c */ /* 0x000fe20003f0f038 */
[----:B------:R-:W-:Y:S01]  /*3020*/  VIADD R3, R0, 0x60 ;  /* 0x0000006000037836 */ /* 0x000fe20000000000 */
[----:B-1----:R-:W1:Y:S02]  /*3030*/  SYNCS.PHASECHK.TRANS64.TRYWAIT P1, [R0+URZ+0x50], R5 ;  /* 0x00005005000075a7 */ /* 0x002e6400080211ff */
[----:B-1--4-:R-:W-:Y:S09]  /*3040*/  @!P1 BRA `(.L_x_52) ;  /* 0x0000004c007c9947 */ /* 0x012ff20003800000 */
.L_x_111:
[----:B------:R-:W-:Y:S01]  /*3050*/  LEA R4, R10, UR9, 0x4 ;  /* 0x000000090a047c11 */ /* 0x000fe2000f8e20ff */
[----:B------:R-:W-:Y:S01]  /*3060*/  @UP3 ULEA UR5, UR11, UR9, 0x3 ;  /* 0x000000090b053291 */ /* 0x000fe2000f8e18ff */
[----:B------:R-:W-:Y:S01]  /*3070*/  PLOP3.LUT P2, PT, PT, PT, PT, 0x80, 0x8 ;  /* 0x000000000008781c */ /* 0x000fe20003f4f070 */
[----:B------:R-:W-:Y:S01]  /*3080*/  ULEA UR14, UR12, UR9, 0x3 ;  /* 0x000000090c0e7291 */ /* 0x000fe2000f8e18ff */
[----:B------:R-:W-:Y:S01]  /*3090*/  PRMT R3, RZ, 0x654, R3 ;  /* 0x00000654ff037816 */ /* 0x000fe20000000003 */
[----:B------:R-:W-:Y:S01]  /*30a0*/  ULEA.HI UR15, UR12, UR12, URZ, 0x1 ;  /* 0x0000000c0c0f7291 */ /* 0x000fe2000f8f08ff */
[----:B-1----:R-:W1:Y:S01]  /*30b0*/  LDS.128 R4, [R4+0xe0] ;  /* 0x0000e00004047984 */ /* 0x002e620000000c00 */
[----:B------:R-:W-:Y:S02]  /*30c0*/  @P0 SHF.L.U32 R2, R8, 0x1f, RZ ;  /* 0x0000001f08020819 */ /* 0x000fe400000006ff */
[----:B------:R-:W-:Y:S01]  /*30d0*/  SHF.L.U32 R0, R11, 0x1f, RZ ;  /* 0x0000001f0b007819 */ /* 0x000fe200000006ff */
[----:B------:R-:W-:Y:S01]  /*30e0*/  @!PT LDS RZ, [RZ] ;  /* 0x00000000fffff984 */ /* 0x000fe20000000800 */
[----:B------:R-:W-:Y:S01]  /*30f0*/  @!PT LDS RZ, [RZ] ;  /* 0x00000000fffff984 */ /* 0x000fe20000000800 */
[----:B------:R-:W-:Y:S01]  /*3100*/  @!PT LDS RZ, [RZ] ;  /* 0x00000000fffff984 */ /* 0x000fe20000000800 */
[----:B------:R-:W-:Y:S01]  /*3110*/  @!PT LDS RZ, [RZ] ;  /* 0x00000000fffff984 */ /* 0x000fe20000000800 */
[----:B------:R2:W-:Y:S06]  /*3120*/  MEMBAR.ALL.CTA ;  /* 0x0000000000007992 */ /* 0x0005ec0000008000 */
[----:B--2---:R-:W2:Y:S02]  /*3130*/  FENCE.VIEW.ASYNC.S ;  /* 0x00000000000073c6 */ /* 0x004ea40000000000 */
[----:B--2---:R2:W-:Y:S01]  /*3140*/  SYNCS.ARRIVE.TRANS64.RED.A1T0 RZ, [R3+URZ], RZ ;  /* 0x000000ff03ff79a7 */ /* 0x0045e200081004ff */
[----:B------:R2:W4:Y:S01]  /*3150*/  @P0 SYNCS.PHASECHK.TRANS64.TRYWAIT P2, [UR5], R2 ;  /* 0x00000002ff0005a7 */ /* 0x0005220008041105 */
[----:B------:R-:W-:-:S02]  /*3160*/  ULOP3.LUT UR5, UR15, 0xffe, URZ, 0xc0, !UPT ;  /* 0x00000ffe0f057892 */ /* 0x000fc4000f8ec0ff */
[----:B------:R-:W-:Y:S01]  /*3170*/  USHF.R.U32.HI UR15, URZ, 0x1, UR15 ;  /* 0x00000001ff0f7899 */ /* 0x000fe2000801160f */
[----:B-1----:R-:W-:Y:S01]  /*3180*/  LOP3.LUT P1, RZ, R6, 0x1, RZ, 0xc0, !PT ;  /* 0x0000000106ff7812 */ /* 0x002fe2000782c0ff */
[----:B------:R-:W-:Y:S02]  /*3190*/  UIADD3 UR5, UPT, UPT, -UR5, UR12, URZ ;  /* 0x0000000c05057290 */ /* 0x000fe4000fffe1ff */
[----:B------:R-:W-:-:S04]  /*31a0*/  UIMAD UR15, UR15, 0xa0, UR13 ;  /* 0x000000a00f0f78a4 */ /* 0x000fc8000f8e020d */
[----:B------:R-:W-:Y:S01]  /*31b0*/  ULEA UR15, UR5, UR15, 0x14 ;  /* 0x0000000f050f7291 */ /* 0x000fe2000f8ea0ff */
[----:B------:R-:W1:Y:S02]  /*31c0*/  SYNCS.PHASECHK.TRANS64.TRYWAIT P0, [UR14+0x90], R0 ;  /* 0x00009000ff0075a7 */ /* 0x000e64000800110e */
[----:B-12-4-:R-:W-:Y:S09]  /*31d0*/  @!P0 BRA `(.L_x_53) ;  /* 0x0000004c002c8947 */ /* 0x016ff20003800000 */
.L_x_113:
[----:B------:R-:W-:Y:S01]  /*31e0*/  IADD3 R10, PT, PT, R10, 0x1, RZ ;  /* 0x000000010a0a7810 */ /* 0x000fe20007ffe0ff */
[----:B------:R-:W-:Y:S06]  /*31f0*/  BRA.U !UP3, `(.L_x_54) ;  /* 0x000000050b107547 */ /* 0x000fec000b800000 */
[----:B------:R-:W-:Y:S01]  /*3200*/  UPLOP3.LUT UP4, UPT, UPT, UPT, UPT, 0x40, 0x4 ;  /* 0x000000000004789c */ /* 0x000fe20003f8e870 */
[----:B------:R-:W-:Y:S01]  /*3210*/  UMOV UR18, UR16 ;  /* 0x0000001000127c82 */ /* 0x000fe20008000000 */
[----:B------:R-:W-:Y:S01]  /*3220*/  UMOV UR17, UR8 ;  /* 0x0000000800117c82 */ /* 0x000fe20008000000 */
[----:B------:R-:W-:-:S08]  /*3230*/  UMOV UR5, UR11 ;  /* 0x0000000b00057c82 */ /* 0x000fd00008000000 */
.L_x_57:
[----:B------:R-:W-:Y:S02]  /*3240*/  UIADD3 UR18, UPT, UPT, UR18, 0x1, URZ ;  /* 0x0000000112127890 */ /* 0x000fe4000fffe0ff */
[----:B--2---:R-:W-:Y:S02]  /*3250*/  ULEA UR19, UR5, UR9, 0x3 ;  /* 0x0000000905137291 */ /* 0x004fe4000f8e18ff */
[----:B------:R-:W-:Y:S01]  /*3260*/  UISETP.NE.AND UP0, UPT, UR18, URZ, UPT ;  /* 0x000000ff1200728c */ /* 0x000fe2000bf05270 */
[----:B----4-:R-:W-:Y:S10]  /*3270*/  @P2 BRA `(.L_x_55) ;  /* 0x00000000000c2947 */ /* 0x010ff40003800000 */
[----:B-1----:R-:W-:Y:S04]  /*3280*/  SHF.L.U32 R3, R8, 0x1f, RZ ;  /* 0x0000001f08037819 */ /* 0x002fe800000006ff */
[----:B------:R-:W1:Y:S02]  /*3290*/  SYNCS.PHASECHK.TRANS64.TRYWAIT P0, [UR19], R3 ;  /* 0x00000003ff0075a7 */ /* 0x000e640008001113 */
[----:B-1----:R-:W-:Y:S05]  /*32a0*/  @!P0 BRA `(.L_x_56) ;  /* 0x0000004c00108947 */ /* 0x002fea0003800000 */
.L_x_55:
[----:B------:R-:W-:Y:S01]  /*32b0*/  UISETP.NE.AND UP1, UPT, UR17, 0x1, UPT ;  /* 0x000000011100788c */ /* 0x000fe2000bf25270 */
[----:B------:R-:W-:Y:S01]  /*32c0*/  PLOP3.LUT P2, PT, PT, PT, PT, 0x80, 0x8 ;  /* 0x000000000008781c */ /* 0x000fe20003f4f070 */
[----:B------:R-:W-:Y:S02]  /*32d0*/  UIADD3 UR11, UPT, UPT, UR5, 0x1, URZ ;  /* 0x00000001050b7890 */ /* 0x000fe4000fffe0ff */
[----:B------:R-:W-:Y:S02]  /*32e0*/  UIMAD UR6, UR5, 0xa00, UR4 ;  /* 0x00000a00050678a4 */ /* 0x000fe4000f8e0204 */
[----:B------:R-:W-:Y:S01]  /*32f0*/  UISETP.NE.AND UP2, UPT, UR11, 0x3, UPT ;  /* 0x000000030b00788c */ /* 0x000fe2000bf45270 */
[----:B------:R-:W-:Y:S01]  /*3300*/  PLOP3.LUT P0, PT, PT, PT, UP1, 0x80, 0x8 ;  /* 0x000000000008781c */ /* 0x000fe20003f0f018 */
[----:B------:R-:W-:Y:S02]  /*3310*/  ULEA UR64, UR5, UR10, 0xa ;  /* 0x0000000a05407291 */ /* 0x000fe4000f8e50ff */
[----:B------:R-:W-:Y:S02]  /*3320*/  USEL UR37, URZ, 0x1, UP2 ;  /* 0x00000001ff257887 */ /* 0x000fe40009000000 */
[----:B------:R-:W-:Y:S02]  /*3330*/  USEL UR11, UR11, URZ, UP2 ;  /* 0x000000ff0b0b7287 */ /* 0x000fe40009000000 */
[----:B------:R-:W-:Y:S02]  /*3340*/  UIADD3 UR62, UPT, UPT, UR6, 0x2, URZ ;  /* 0x00000002063e7890 */ /* 0x000fe4000fffe0ff */
[----:B------:R-:W-:Y:S01]  /*3350*/  @UP1 ULEA UR36, UR11, UR9, 0x3 ;  /* 0x000000090b241291 */ /* 0x000fe2000f8e18ff */
[----:B------:R-:W-:Y:S01]  /*3360*/  LOP3.LUT R8, R8, UR37, RZ, 0x3c, !PT ;  /* 0x0000002508087c12 */ /* 0x000fe2000f8e3cff */
[----:B------:R-:W-:Y:S02]  /*3370*/  UIADD3 UR60, UPT, UPT, UR64, 0x2, URZ ;  /* 0x00000002403c7890 */ /* 0x000fe4000fffe0ff */
[----:B------:R-:W-:Y:S01]  /*3380*/  UIADD3 UR58, UPT, UPT, UR6, 0x4, URZ ;  /* 0x00000004063a7890 */ /* 0x000fe2000fffe0ff */
[----:B-1----:R-:W-:Y:S01]  /*3390*/  @P0 SHF.L.U32 R0, R8, 0x1f, RZ ;  /* 0x0000001f08000819 */ /* 0x002fe200000006ff */
[----:B------:R-:W-:Y:S02]  /*33a0*/  UIADD3 UR56, UPT, UPT, UR64, 0x4, URZ ;  /* 0x0000000440387890 */ /* 0x000fe4000fffe0ff */
[----:B------:R-:W-:Y:S01]  /*33b0*/  UIADD3 UR54, UPT, UPT, UR6, 0x6, URZ ;  /* 0x0000000606367890 */ /* 0x000fe2000fffe0ff */
[----:B------:R2:W4:Y:S01]  /*33c0*/  @P0 SYNCS.PHASECHK.TRANS64.TRYWAIT P2, [UR36], R0 ;  /* 0x00000000ff0005a7 */ /* 0x0005220008041124 */
[----:B------:R-:W-:Y:S02]  /*33d0*/  UIADD3 UR52, UPT, UPT, UR64, 0x6, URZ ;  /* 0x0000000640347890 */ /* 0x000fe4000fffe0ff */
        /* <DEDUP_REMOVED lines=9> */
[----:B------:R-:W-:Y:S01]  /*3470*/  UIADD3 UR17, UPT, UPT, UR17, -0x1, URZ ;  /* 0xffffffff11117890 */ /* 0x000fe2000fffe0ff */
[----:B------:R-:W-:Y:S01]  /*3480*/  UMOV UR7, 0x40004040 ;  /* 0x4000404000077882 */ /* 0x000fe20000000000 */
[----:B------:R-:W-:Y:S01]  /*3490*/  UMOV UR65, 0x40004040 ;  /* 0x4000404000417882 */ /* 0x000fe20000000000 */
[----:B------:R-:W-:Y:S01]  /*34a0*/  UMOV UR63, 0x40004040 ;  /* 0x40004040003f7882 */ /* 0x000fe20000000000 */
[----:B------:R2:W-:Y:S01]  /*34b0*/  UTCIMMA gdesc[UR64], gdesc[UR6], tmem[UR15], tmem[UR30], idesc[UR31], UP4 ;  /* 0x00ff1e06400075ea */ /* 0x0005e2000a00010f */
[----:B------:R-:W-:Y:S01]  /*34c0*/  UPLOP3.LUT UP4, UPT, UPT, UPT, UPT, 0x80, 0x8 ;  /* 0x000000000008789c */ /* 0x000fe20003f8f070 */
[----:B------:R-:W-:Y:S01]  /*34d0*/  UMOV UR61, 0x40004040 ;  /* 0x40004040003d7882 */ /* 0x000fe20000000000 */
[----:B------:R-:W-:Y:S01]  /*34e0*/  UMOV UR59, 0x40004040 ;  /* 0x40004040003b7882 */ /* 0x000fe20000000000 */
[----:B------:R2:W-:Y:S01]  /*34f0*/  UTCIMMA gdesc[UR60], gdesc[UR62], tmem[UR15], tmem[UR28], idesc[UR29], UPT ;  /* 0x00ff1c3e3c0075ea */ /* 0x0005e2000b80010f */
        /* <DEDUP_REMOVED lines=14> */
[----:B------:R-:W-:Y:S01]  /*35e0*/  UMOV UR37, 0x40004040 ;  /* 0x4000404000257882 */ /* 0x000fe20000000000 */
[----:B------:R2:W-:Y:S01]  /*35f0*/  UTCIMMA gdesc[UR40], gdesc[UR42], tmem[UR15], tmem[UR34], idesc[UR35], UPT ;  /* 0x00ff222a280075ea */ /* 0x0005e2000b80010f */
[----:B------:R2:W-:Y:S01]  /*3600*/  UTCIMMA gdesc[UR36], gdesc[UR38], tmem[UR15], tmem[UR32], idesc[UR33], UPT ;  /* 0x00ff2026240075ea */ /* 0x0005e2000b80010f */
[----:B------:R2:W-:Y:S01]  /*3610*/  UTCBAR [UR19], URZ ;  /* 0x000000ff130073e9 */ /* 0x0005e200080000ff */
[----:B------:R-:W-:Y:S01]  /*3620*/  UMOV UR5, UR11 ;  /* 0x0000000b00057c82 */ /* 0x000fe20008000000 */
[----:B------:R-:W-:Y:S05]  /*3630*/  BRA.U UP0, `(.L_x_57) ;  /* 0xfffffffd00007547 */ /* 0x000fea000b83ffff */
.L_x_54:
[----:B------:R-:W-:Y:S01]  /*3640*/  UIADD3 UR12, UPT, UPT, UR12, 0x1, URZ ;  /* 0x000000010c0c7890 */ /* 0x000fe2000fffe0ff */
[C---:B------:R-:W-:Y:S01]  /*3650*/  ISETP.NE.AND P0, PT, R10.reuse, 0x2, PT ;  /* 0x000000020a00780c */ /* 0x040fe20003f05270 */
[----:B------:R-:W-:Y:S02]  /*3660*/  UIADD3 UR14, UPT, UPT, UR14, 0x70, URZ ;  /* 0x000000700e0e7890 */ /* 0x000fe4000fffe0ff */
[----:B------:R-:W-:Y:S01]  /*3670*/  UISETP.NE.AND UP0, UPT, UR12, 0x4, UPT ;  /* 0x000000040c00788c */ /* 0x000fe2000bf05270 */
[----:B-12---:R-:W-:Y:S02]  /*3680*/  SEL R0, RZ, 0x1, P0 ;  /* 0x00000001ff007807 */ /* 0x006fe40000000000 */
[----:B------:R-:W-:Y:S01]  /*3690*/  SEL R10, R10, RZ, P0 ;  /* 0x000000ff0a0a7207 */ /* 0x000fe20000000000 */
[----:B------:R-:W-:Y:S01]  /*36a0*/  USEL UR5, URZ, 0x1, UP0 ;  /* 0x00000001ff057887 */ /* 0x000fe20008000000 */
[----:B------:R-:W-:Y:S01]  /*36b0*/  LOP3.LUT R9, R9, R0, RZ, 0x3c, !PT ;  /* 0x0000000009097212 */ /* 0x000fe200078e3cff */
[----:B------:R-:W-:Y:S01]  /*36c0*/  USEL UR12, UR12, URZ, UP0 ;  /* 0x000000ff0c0c7287 */ /* 0x000fe20008000000 */
[----:B------:R1:W-:Y:S03]  /*36d0*/  UTCBAR [UR14], URZ ;  /* 0x000000ff0e0073e9 */ /* 0x0003e600080000ff */
[----:B------:R-:W-:Y:S01]  /*36e0*/  LOP3.LUT R11, R11, UR5, RZ, 0x3c, !PT ;  /* 0x000000050b0b7c12 */ /* 0x000fe2000f8e3cff */
[----:B------:R-:W-:Y:S07]  /*36f0*/  @P1 BRA `(.L_x_58) ;  /* 0xfffffff8003c1947 */ /* 0x000fee000383ffff */
[----:B------:R-:W2:Y:S01]  /*3700*/  S2UR UR4, SR_CgaCtaId ;  /* 0x00000000000479c3 */ /* 0x000ea20000008800 */
[----:B------:R-:W-:Y:S01]  /*3710*/  ELECT P0, URZ, PT ;  /* 0x0000000000ff782f */ /* 0x000fe20003800000 */
[----:B------:R-:W-:Y:S01]  /*3720*/  IMAD.MOV.U32 R0, RZ, RZ, 0x1 ;  /* 0x00000001ff007424 */ /* 0x000fe200078e00ff */
[----:B------:R-:W-:Y:S01]  /*3730*/  UIADD3 UR9, UPT, UPT, UR9, 0x90, URZ ;  /* 0x0000009009097890 */ /* 0x000fe2000fffe0ff */
[----:B------:R-:W-:Y:S01]  /*3740*/  SHF.L.U32 R3, R11, 0x1f, RZ ;  /* 0x0000001f0b037819 */ /* 0x000fe200000006ff */
[----:B------:R-:W-:-:S03]  /*3750*/  UMOV UR5, 0x40 ;  /* 0x0000004000057882 */ /* 0x000fc60000000000 */
[----:B------:R-:W-:Y:S01]  /*3760*/  UVIRTCOUNT.DEALLOC.SMPOOL 0x80 ;  /* 0x000000800000784c */ /* 0x000fe20000000000 */
[----:B--2---:R-:W-:Y:S02]  /*3770*/  ULEA UR4, UR4, UR5, 0x18 ;  /* 0x0000000504047291 */ /* 0x004fe4000f8ec0ff */
[----:B------:R-:W-:-:S07]  /*3780*/  ULEA UR5, UR12, UR9, 0x3 ;  /* 0x000000090c057291 */ /* 0x000fce000f8e18ff */
[----:B------:R2:W-:Y:S02]  /*3790*/  @P0 STS.U8 [UR4+0x1c], R0 ;  /* 0x00001c00ff000988 */ /* 0x0005e40008000004 */
[----:B------:R-:W3:Y:S02]  /*37a0*/  SYNCS.PHASECHK.TRANS64.TRYWAIT P0, [UR5], R3 ;  /* 0x00000003ff0075a7 */ /* 0x000ee40008001105 */
[----:B--23--:R-:W-:Y:S05]  /*37b0*/  @!P0 BRA `(.L_x_59) ;  /* 0x0000004400e48947 */ /* 0x00cfea0003800000 */
.L_x_116:
[----:B------:R-:W-:-:S04]  /*37c0*/  UIADD3 UR6, UPT, UPT, UR12, 0x1, URZ ;  /* 0x000000010c067890 */ /* 0x000fc8000fffe0ff */
[----:B------:R-:W-:-:S04]  /*37d0*/  UISETP.NE.AND UP0, UPT, UR6, 0x4, UPT ;  /* 0x000000040600788c */ /* 0x000fc8000bf05270 */
[----:B------:R-:W-:Y:S02]  /*37e0*/  USEL UR7, URZ, 0x1, UP0 ;  /* 0x00000001ff077887 */ /* 0x000fe40008000000 */
[----:B------:R-:W-:-:S04]  /*37f0*/  USEL UR6, UR6, URZ, UP0 ;  /* 0x000000ff06067287 */ /* 0x000fc80008000000 */
[----:B------:R-:W-:Y:S01]  /*3800*/  ULEA UR5, UR6, UR9, 0x3 ;  /* 0x0000000906057291 */ /* 0x000fe2000f8e18ff */
[----:B------:R-:W-:-:S04]  /*3810*/  LOP3.LUT R2, R11, UR7, RZ, 0x3c, !PT ;  /* 0x000000070b027c12 */ /* 0x000fc8000f8e3cff */
[----:B--2---:R-:W-:-:S04]  /*3820*/  SHF.L.U32 R3, R2, 0x1f, RZ ;  /* 0x0000001f02037819 */ /* 0x004fc800000006ff */
[----:B------:R-:W2:Y:S02]  /*3830*/  SYNCS.PHASECHK.TRANS64.TRYWAIT P0, [UR5], R3 ;  /* 0x00000003ff0075a7 */ /* 0x000ea40008001105 */
[----:B--2---:R-:W-:Y:S05]  /*3840*/  @!P0 BRA `(.L_x_60) ;  /* 0x0000004400d88947 */ /* 0x004fea0003800000 */
.L_x_118:
        /* <DEDUP_REMOVED lines=9> */
.L_x_120:
[----:B------:R-:W-:-:S04]  /*38e0*/  UIADD3 UR6, UPT, UPT, UR6, 0x1, URZ ;  /* 0x0000000106067890 */ /* 0x000fc8000fffe0ff */
[----:B------:R-:W-:-:S04]  /*38f0*/  UISETP.NE.AND UP0, UPT, UR6, 0x4, UPT ;  /* 0x000000040600788c */ /* 0x000fc8000bf05270 */
[----:B------:R-:W-:Y:S02]  /*3900*/  USEL UR5, URZ, 0x1, UP0 ;  /* 0x00000001ff057887 */ /* 0x000fe40008000000 */
[----:B------:R-:W-:-:S04]  /*3910*/  USEL UR6, UR6, URZ, UP0 ;  /* 0x000000ff06067287 */ /* 0x000fc80008000000 */
[----:B------:R-:W-:Y:S01]  /*3920*/  ULEA UR6, UR6, UR9, 0x3 ;  /* 0x0000000906067291 */ /* 0x000fe2000f8e18ff */
[----:B--2---:R-:W-:-:S04]  /*3930*/  LOP3.LUT R3, R2, UR5, RZ, 0x3c, !PT ;  /* 0x0000000502037c12 */ /* 0x004fc8000f8e3cff */
[----:B------:R-:W-:-:S04]  /*3940*/  SHF.L.U32 R3, R3, 0x1f, RZ ;  /* 0x0000001f03037819 */ /* 0x000fc800000006ff */
[----:B------:R-:W2:Y:S02]  /*3950*/  SYNCS.PHASECHK.TRANS64.TRYWAIT P0, [UR6], R3 ;  /* 0x00000003ff0075a7 */ /* 0x000ea40008001106 */
[----:B--2---:R-:W-:Y:S05]  /*3960*/  @!P0 BRA `(.L_x_62) ;  /* 0x0000004400c08947 */ /* 0x004fea0003800000 */
.L_x_122:
[----:B------:R-:W-:Y:S01]  /*3970*/  NOP ;  /* 0x0000000000007918 */ /* 0x000fe20000000000 */
[----:B--2---:R-:W2:Y:S01]  /*3980*/  LDS R0, [UR4+0x14] ;  /* 0x00001404ff007984 */ /* 0x004ea20008000800 */
[----:B------:R-:W-:Y:S01]  /*3990*/  ULOP3.LUT UR6, UR13, 0xffff, URZ, 0xc0, !UPT ;  /* 0x0000ffff0d067892 */ /* 0x000fe2000f8ec0ff */
[----:B------:R-:W-:Y:S01]  /*39a0*/  UMOV UR8, 0xffff ;  /* 0x0000ffff00087882 */ /* 0x000fe20000000000 */
[----:B------:R-:W-:Y:S02]  /*39b0*/  UMOV UR5, 0x1 ;  /* 0x0000000100057882 */ /* 0x000fe40000000000 */
[----:B------:R-:W-:-:S04]  /*39c0*/  USHF.R.U32.HI UR6, URZ, 0x5, UR6 ;  /* 0x00000005ff067899 */ /* 0x000fc80008011606 */
[----:B------:R-:W-:Y:S02]  /*39d0*/  USHF.L.U32 UR8, UR8, UR6, URZ ;  /* 0x0000000608087299 */ /* 0x000fe400080006ff */
[----:B------:R-:W-:-:S04]  /*39e0*/  USHF.L.U32 UR5, UR5, UR6, URZ ;  /* 0x0000000605057299 */ /* 0x000fc800080006ff */
[----:B--2---:R-:W-:-:S04]  /*39f0*/  LOP3.LUT R0, R0, UR8, RZ, 0xc0, !PT ;  /* 0x0000000800007c12 */ /* 0x004fc8000f8ec0ff */
[----:B------:R-:W-:-:S13]  /*3a00*/  ISETP.NE.AND P0, PT, R0, UR8, PT ;  /* 0x0000000800007c0c */ /* 0x000fda000bf05270 */
[----:B------:R-:W-:Y:S05]  /*3a10*/  @P0 BRA `(.L_x_63) ;  /* 0x0000000000580947 */ /* 0x000fea0003800000 */
[----:B------:R-:W2:Y:S02]  /*3a20*/  LDS R0, [UR4+0x18] ;  /* 0x00001804ff007984 */ /* 0x000ea40008000800 */
[----:B--2---:R-:W-:-:S04]  /*3a30*/  LOP3.LUT R0, R0, UR5, RZ, 0xc0, !PT ;  /* 0x0000000500007c12 */ /* 0x004fc8000f8ec0ff */
[----:B------:R-:W-:-:S13]  /*3a40*/  ISETP.NE.AND P0, PT, R0, UR5, PT ;  /* 0x0000000500007c0c */ /* 0x000fda000bf05270 */
[----:B------:R-:W-:Y:S05]  /*3a50*/  @P0 BRA `(.L_x_64) ;  /* 0x00000000003c0947 */ /* 0x000fea0003800000 */
[----:B------:R-:W2:Y:S01]  /*3a60*/  S2R R2, SR_LANEID ;  /* 0x0000000000027919 */ /* 0x000ea20000000000 */
[----:B------:R-:W-:Y:S01]  /*3a70*/  ULOP3.LUT UR8, URZ, UR8, URZ, 0x33, !UPT ;  /* 0x00000008ff087292 */ /* 0x000fe2000f8e33ff */
[----:B------:R-:W-:Y:S01]  /*3a80*/  LOP3.LUT R4, RZ, UR5, RZ, 0x33, !PT ;  /* 0x00000005ff047c12 */ /* 0x000fe2000f8e33ff */
[----:B------:R-:W-:Y:S02]  /*3a90*/  VOTEU.ANY UR7, UPT, PT ;  /* 0x0000000000077886 */ /* 0x000fe400038e0100 */
[----:B------:R-:W-:Y:S01]  /*3aa0*/  UFLO.U32 UR7, UR7 ;  /* 0x00000007000772bd */ /* 0x000fe200080e0000 */
[----:B------:R-:W3:Y:S01]  /*3ab0*/  REDUX UR5, R4 ;  /* 0x00000000040573c4 */ /* 0x000ee20000000000 */
[----:B------:R-:W-:-:S06]  /*3ac0*/  IMAD.U32 R0, RZ, RZ, UR8 ;  /* 0x00000008ff007e24 */ /* 0x000fcc000f8e00ff */
[----:B------:R1:W-:Y:S01]  /*3ad0*/  UTCATOMSWS.AND URZ, UR8 ;  /* 0x0000000800ff79e3 */ /* 0x0003e20008000000 */
[----:B------:R-:W4:Y:S01]  /*3ae0*/  REDUX UR6, R0 ;  /* 0x00000000000673c4 */ /* 0x000f220000000000 */
[----:B--2---:R-:W-:Y:S01]  /*3af0*/  ISETP.EQ.U32.AND P0, PT, R2, UR7, PT ;  /* 0x0000000702007c0c */ /* 0x004fe2000bf02070 */
[----:B---3--:R-:W-:Y:S01]  /*3b00*/  IMAD.U32 R2, RZ, RZ, UR5 ;  /* 0x00000005ff027e24 */ /* 0x008fe2000f8e00ff */
[----:B----4-:R-:W-:-:S11]  /*3b10*/  MOV R3, UR6 ;  /* 0x0000000600037c02 */ /* 0x010fd60008000f00 */
[----:B------:R1:W-:Y:S04]  /*3b20*/  @P0 ATOMS.AND RZ, [UR4+0x14], R3 ;  /* 0x00001403ffff098c */ /* 0x0003e8000a800004 */
[----:B------:R1:W-:Y:S01]  /*3b30*/  @P0 ATOMS.AND RZ, [UR4+0x18], R2 ;  /* 0x00001802ffff098c */ /* 0x0003e2000a800004 */
[----:B------:R-:W-:Y:S05]  /*3b40*/  BRA `(.L_x_65) ;  /* 0x0000000000147947 */ /* 0x000fea0003800000 */
.L_x_64:
[----:B------:R-:W-:Y:S02]  /*3b50*/  MOV R2, 0x3b70 ;  /* 0x00003b7000027802 */ /* 0x000fe40000000f00 */
[----:B-1--45:R-:W-:Y:S05]  /*3b60*/  CALL.REL.NOINC `($__internal_0_$__cuda_sm10x_tcgen05_guardrail_trap_col_being_dealloced_not_returned_by_alloc) ;  /* 0x0000004400dc7944 */ /* 0x032fea0003c00000 */
[----:B------:R-:W-:Y:S05]  /*3b70*/  BRA `(.L_x_65) ;  /* 0x0000000000087947 */ /* 0x000fea0003800000 */
.L_x_63:
[----:B------:R-:W-:Y:S02]  /*3b80*/  MOV R2, 0x3ba0 ;  /* 0x00003ba000027802 */ /* 0x000fe40000000f00 */
[----:B-1--45:R-:W-:Y:S05]  /*3b90*/  CALL.REL.NOINC `($__internal_2_$__cuda_sm10x_tcgen05_guardrail_trap_unallocated_columns_being_dealloced) ;  /* 0x0000004400e87944 */ /* 0x032fea0003c00000 */
.L_x_65:
[----:B------:R-:W-:Y:S01]  /*3ba0*/  NOP ;  /* 0x0000000000007918 */ /* 0x000fe20000000000 */
[----:B-1----:R-:W-:Y:S05]  /*3bb0*/  EXIT ;  /* 0x000000000000794d */ /* 0x002fea0003800000 */
.L_x_47:
[----:B------:R-:W-:-:S09]  /*3bc0*/  UISETP.NE.OR UP2, UPT, UR8, 0x3, !UP2 ;  /* 0x000000030800788c */ /* 0x000fd2000d745670 */
[----:B------:R-:W-:Y:S05]  /*3bd0*/  BRA.U UP2, `(.L_x_66) ;  /* 0x0000000d02347547 */ /* 0x000fea000b800000 */
[----:B------:R-:W1:Y:S01]  /*3be0*/  LDC R0, c[0x0][0xb30] ;  /* 0x0002cc00ff007b82 */ /* 0x000e620000000800 */
[----:B------:R-:W2:Y:S01]  /*3bf0*/  LDCU.64 UR8, c[0x0][0x888] ;  /* 0x00011100ff0877ac */ /* 0x000ea20008000a00 */
[----:B------:R-:W-:Y:S01]  /*3c00*/  IMAD.MOV.U32 R30, RZ, RZ, 0x1 ;  /* 0x00000001ff1e7424 */ /* 0x000fe200078e00ff */
[----:B------:R-:W-:Y:S01]  /*3c10*/  CS2R R28, SRZ ;  /* 0x00000000001c7805 */ /* 0x000fe2000001ff00 */
[----:B------:R-:W-:Y:S01]  /*3c20*/  IMAD.MOV.U32 R25, RZ, RZ, 0x2800 ;  /* 0x00002800ff197424 */ /* 0x000fe200078e00ff */
[----:B------:R-:W4:Y:S03]  /*3c30*/  LDCU.64 UR4, c[0x0][0x890] ;  /* 0x00011200ff0477ac */ /* 0x000f260008000a00 */
[----:B------:R-:W3:Y:S01]  /*3c40*/  LDC R19, c[0x0][0x370] ;  /* 0x0000dc00ff137b82 */ /* 0x000ee20000000800 */
[----:B------:R-:W-:Y:S01]  /*3c50*/  UMOV UR7, 0x400 ;  /* 0x0000040000077882 */ /* 0x000fe20000000000 */
[----:B------:R-:W-:-:S02]  /*3c60*/  UPLOP3.LUT UP1, UPT, UPT, UPT, UPT, 0x40, 0x4 ;  /* 0x000000000004789c */ /* 0x000fc40003f2e870 */
[----:B------:R-:W-:-:S04]  /*3c70*/  ULEA UR7, UR37, UR7, 0x18 ;  /* 0x0000000725077291 */ /* 0x000fc8000f8ec0ff */
[----:B------:R-:W3:Y:S01]  /*3c80*/  LDC R2, c[0x0][0xb0c] ;  /* 0x0002c300ff027b82 */ /* 0x000ee20000000800 */
[----:B--2---:R-:W-:Y:S02]  /*3c90*/  UISETP.NE.U32.AND UP5, UPT, UR8, URZ, UPT ;  /* 0x000000ff0800728c */ /* 0x004fe4000bfa5070 */
[----:B------:R-:W-:Y:S02]  /*3ca0*/  UIADD3 UR8, UPT, UPT, UR7, 0x30, URZ ;  /* 0x0000003007087890 */ /* 0x000fe4000fffe0ff */
[----:B----4-:R-:W-:-:S03]  /*3cb0*/  UISETP.NE.U32.AND UP6, UPT, UR4, URZ, UPT ;  /* 0x000000ff0400728c */ /* 0x010fc6000bfc5070 */
[----:B------:R-:W2:Y:S01]  /*3cc0*/  LDC R18, c[0x0][0xb20] ;  /* 0x0002c800ff127b82 */ /* 0x000ea20000000800 */
[----:B-1----:R-:W-:Y:S01]  /*3cd0*/  ISETP.NE.AND P1, PT, R0, 0x1, PT ;  /* 0x000000010000780c */ /* 0x002fe20003f25270 */
[----:B------:R-:W-:Y:S02]  /*3ce0*/  UISETP.NE.AND.EX UP5, UPT, UR9, URZ, UPT, UP5 ;  /* 0x000000ff0900728c */ /* 0x000fe4000bfa5350 */
[----:B------:R-:W-:Y:S02]  /*3cf0*/  UPRMT UR37, UR37, 0x654, UR8 ;  /* 0x0000065425257896 */ /* 0x000fe40008000008 */
[----:B------:R-:W-:Y:S02]  /*3d00*/  UISETP.NE.AND.EX UP6, UPT, UR5, URZ, UPT, UP6 ;  /* 0x000000ff0500728c */ /* 0x000fe4000bfc5360 */
[----:B------:R-:W1:Y:S08]  /*3d10*/  LDC.64 R32, c[0x0][0x348] ;  /* 0x0000d200ff207b82 */ /* 0x000e700000000a00 */
[----:B------:R-:W4:Y:S08]  /*3d20*/  LDC.64 R16, c[0x0][0xb10] ;  /* 0x0002c400ff107b82 */ /* 0x000f300000000a00 */
[----:B------:R-:W1:Y:S08]  /*3d30*/  LDC.64 R6, c[0x0][0xb18] ;  /* 0x0002c600ff067b82 */ /* 0x000e700000000a00 */
[----:B------:R-:W1:Y:S08]  /*3d40*/  LDC.64 R4, c[0x0][0xb28] ;  /* 0x0002ca00ff047b82 */ /* 0x000e700000000a00 */
[----:B--23--:R-:W1:Y:S02]  /*3d50*/  LDC R24, c[0x0][0x374] ;  /* 0x0000dd00ff187b82 */ /* 0x00ce640000000800 */
.L_x_74:
[C---:B------:R-:W-:Y:S02]  /*3d60*/  LEA R0, R29.reuse, UR7, 0x3 ;  /* 0x000000071d007c11 */ /* 0x040fe4000f8e18ff */
[----:B------:R-:W-:Y:S02]  /*3d70*/  SHF.L.U32 R3, R28, 0x1f, RZ ;  /* 0x0000001f1c037819 */ /* 0x000fe400000006ff */
[----:B------:R-:W-:Y:S02]  /*3d80*/  LEA R20, R29, UR7, 0x4 ;  /* 0x000000071d147c11 */ /* 0x000fe4000f8e20ff */
[----:B--2---:R-:W2:Y:S02]  /*3d90*/  SYNCS.PHASECHK.TRANS64.TRYWAIT P0, [R0+URZ+0x50], R3 ;  /* 0x00005003000075a7 */ /* 0x004ea400080011ff */
[----:B--2---:R-:W-:Y:S05]  /*3da0*/  @!P0 BRA `(.L_x_67) ;  /* 0x0000004000c88947 */ /* 0x004fea0003800000 */
.L_x_123:
[----:B------:R-:W-:Y:S01]  /*3db0*/  ISETP.GE.AND P0, PT, R92, 0x1, PT ;  /* 0x000000015c00780c */ /* 0x000fe20003f06270 */
[----:B------:R-:W3:Y:S01]  /*3dc0*/  LDS.128 R20, [R20+0xe0] ;  /* 0x0000e00014147984 */ /* 0x000ee20000000c00 */
[----:B------:R-:W-:Y:S01]  /*3dd0*/  ISETP.NE.U32.AND P4, PT, RZ, UR4, PT ;  /* 0x00000004ff007c0c */ /* 0x000fe2000bf85070 */
[----:B--2---:R-:W-:Y:S01]  /*3de0*/  VIADD R0, R0, 0x60 ;  /* 0x0000006000007836 */ /* 0x004fe20000000000 */
[----:B------:R-:W-:Y:S02]  /*3df0*/  SHF.L.U32 R26, R30, 0x1f, RZ ;  /* 0x0000001f1e1a7819 */ /* 0x000fe400000006ff */
[----:B------:R-:W-:Y:S02]  /*3e00*/  ISETP.NE.AND.EX P4, PT, RZ, UR5, PT, P4 ;  /* 0x00000005ff007c0c */ /* 0x000fe4000bf85340 */
[----:B------:R-:W-:Y:S01]  /*3e10*/  PRMT R0, RZ, 0x654, R0 ;  /* 0x00000654ff007816 */ /* 0x000fe20000000000 */
[----:B------:R-:W-:Y:S01]  /*3e20*/  @!PT LDS RZ, [RZ] ;  /* 0x00000000fffff984 */ /* 0x000fe20000000800 */
[----:B------:R-:W-:Y:S01]  /*3e30*/  @!PT LDS RZ, [RZ] ;  /* 0x00000000fffff984 */ /* 0x000fe20000000800 */
[----:B------:R-:W-:Y:S01]  /*3e40*/  @!PT LDS RZ, [RZ] ;  /* 0x00000000fffff984 */ /* 0x000fe20000000800 */
[----:B------:R-:W-:Y:S01]  /*3e50*/  @!PT LDS RZ, [RZ] ;  /* 0x00000000fffff984 */ /* 0x000fe20000000800 */
[----:B------:R2:W-:Y:S06]  /*3e60*/  MEMBAR.ALL.CTA ;  /* 0x0000000000007992 */ /* 0x0005ec0000008000 */
[----:B--2---:R-:W2:Y:S02]  /*3e70*/  FENCE.VIEW.ASYNC.S ;  /* 0x00000000000073c6 */ /* 0x004ea40000000000 */
[----:B--2---:R2:W-:Y:S01]  /*3e80*/  SYNCS.ARRIVE.TRANS64.RED.A1T0 RZ, [R0+URZ], RZ ;  /* 0x000000ff00ff79a7 */ /* 0x0045e200081004ff */
[----:B---3--:R-:W-:Y:S11]  /*3e90*/  LOP3.LUT P3, RZ, R22, 0x1, RZ, 0xc0, !PT ;  /* 0x0000000116ff7812 */ /* 0x008ff6000786c0ff */
[----:B------:R-:W-:Y:S02]  /*3ea0*/  @!UPT UIADD3 URZ, UPT, UPT, URZ, URZ, URZ ;  /* 0x000000fffffff290 */ /* 0x000fe4000fffe0ff */
[----:B------:R-:W-:Y:S02]  /*3eb0*/  @P3 MOV R13, R20 ;  /* 0x00000014000d3202 */ /* 0x000fe40000000f00 */
[----:B------:R-:W-:Y:S01]  /*3ec0*/  @P3 LOP3.LUT R8, R21, 0xffff, RZ, 0xc0, !PT ;  /* 0x0000ffff15083812 */ /* 0x000fe200078ec0ff */
[----:B--2---:R-:W-:Y:S06]  /*3ed0*/  @!P0 BRA `(.L_x_68) ;  /* 0x0000000000a48947 */ /* 0x004fec0003800000 */
[----:B-1----:R-:W-:Y:S01]  /*3ee0*/  IMAD.HI.U32 R31, R24, R7, RZ ;  /* 0x00000007181f7227 */ /* 0x002fe200078e00ff */
[----:B------:R-:W-:Y:S02]  /*3ef0*/  ISETP.NE.AND P0, PT, R6, 0x1, PT ;  /* 0x000000010600780c */ /* 0x000fe40003f05270 */
[----:B------:R-:W-:Y:S01]  /*3f00*/  ISETP.NE.AND P2, PT, R92, 0x1, PT ;  /* 0x000000015c00780c */ /* 0x000fe20003f45270 */
[----:B----4-:R-:W-:Y:S01]  /*3f10*/  IMAD.HI.U32 R34, R19, R16, RZ ;  /* 0x0000001013227227 */ /* 0x010fe200078e00ff */
[----:B------:R-:W-:Y:S02]  /*3f20*/  SHF.R.U32.HI R31, RZ, R18, R31 ;  /* 0x00000012ff1f7219 */ /* 0x000fe4000001161f */
[----:B------:R-:W-:Y:S01]  /*3f30*/  ISETP.NE.AND P5, PT, R2, 0x1, PT ;  /* 0x000000010200780c */ /* 0x000fe20003fa5270 */
[----:B------:R-:W-:Y:S01]  /*3f40*/  IMAD.HI.U32 R36, R13, R16, RZ ;  /* 0x000000100d247227 */ /* 0x000fe200078e00ff */
[----:B------:R-:W-:Y:S02]  /*3f50*/  SHF.R.U32.HI R34, RZ, R17, R34 ;  /* 0x00000011ff227219 */ /* 0x000fe40000011622 */
[----:B------:R-:W-:Y:S01]  /*3f60*/  SEL R3, R24, R31, !P0 ;  /* 0x0000001f18037207 */ /* 0x000fe20004000000 */
[C---:B------:R-:W-:Y:S01]  /*3f70*/  IMAD.HI.U32 R31, R8.reuse, R7, RZ ;  /* 0x00000007081f7227 */ /* 0x040fe200078e00ff */
[----:B------:R-:W-:Y:S02]  /*3f80*/  SEL R11, R19, R34, !P5 ;  /* 0x00000022130b7207 */ /* 0x000fe40006800000 */
[----:B------:R-:W-:Y:S01]  /*3f90*/  SHF.R.U32.HI R36, RZ, R17, R36 ;  /* 0x00000011ff247219 */ /* 0x000fe20000011624 */
[----:B------:R-:W-:Y:S01]  /*3fa0*/  IMAD.HI.U32 R38, R3, R4, RZ ;  /* 0x0000000403267227 */ /* 0x000fe200078e00ff */
[----:B------:R-:W-:Y:S03]  /*3fb0*/  SHF.R.U32.HI R31, RZ, R18, R31 ;  /* 0x00000012ff1f7219 */ /* 0x000fe6000001161f */
[----:B------:R-:W-:Y:S01]  /*3fc0*/  IMAD.HI.U32 R34, R11, R4, RZ ;  /* 0x000000040b227227 */ /* 0x000fe200078e00ff */
[----:B------:R-:W-:Y:S02]  /*3fd0*/  @P2 SHF.R.U32.HI R3, RZ, R5, R38 ;  /* 0x00000005ff032219 */ /* 0x000fe40000011626 */
[----:B------:R-:W-:Y:S02]  /*3fe0*/  SEL R9, R8, R31, !P0 ;  /* 0x0000001f08097207 */ /* 0x000fe40004000000 */
[----:B------:R-:W-:Y:S01]  /*3ff0*/  @P2 SHF.R.U32.HI R11, RZ, R5, R34 ;  /* 0x00000005ff0b2219 */ /* 0x000fe20000011622 */
[C---:B------:R-:W-:Y:S01]  /*4000*/  IMAD R10, R92.reuse, R3, RZ ;  /* 0x000000035c0a7224 */ /* 0x040fe200078e02ff */
[----:B------:R-:W-:Y:S01]  /*4010*/  SEL R3, R13, R36, !P5 ;  /* 0x000000240d037207 */ /* 0x000fe20006800000 */
[C---:B------:R-:W-:Y:S03]  /*4020*/  IMAD.HI.U32 R14, R9.reuse, R4, RZ ;  /* 0x00000004090e7227 */ /* 0x040fe600078e00ff */
[----:B------:R-:W-:Y:S01]  /*4030*/  ISETP.GE.AND P0, PT, R9, R10, PT ;  /* 0x0000000a0900720c */ /* 0x000fe20003f06270 */
[C---:B------:R-:W-:Y:S01]  /*4040*/  IMAD R12, R92.reuse, R11, RZ ;  /* 0x0000000b5c0c7224 */ /* 0x040fe200078e02ff */
[-C--:B------:R-:W-:Y:S04]  /*4050*/  SHF.R.U32.HI R14, RZ, R5.reuse, R14 ;  /* 0x00000005ff0e7219 */ /* 0x080fe8000001160e */
[----:B------:R-:W-:Y:S02]  /*4060*/  ISETP.GE.OR P0, PT, R3, R12, P0 ;  /* 0x0000000c0300720c */ /* 0x000fe40000706670 */
[----:B------:R-:W-:Y:S05]  /*4070*/  SEL R15, R9, R14, !P2 ;  /* 0x0000000e090f7207 */ /* 0x000fea0005000000 */
[----:B------:R-:W-:Y:S04]  /*4080*/  IMAD.MOV R14, RZ, RZ, -R15 ;  /* 0x000000ffff0e7224 */ /* 0x000fe800078e0a0f */
[----:B------:R-:W-:Y:S02]  /*4090*/  IMAD R14, R92, R14, R9 ;  /* 0x0000000e5c0e7224 */ /* 0x000fe400078e0209 */
[C---:B------:R-:W-:Y:S05]  /*40a0*/  @!P0 IMAD.HI.U32 R10, R3.reuse, R4, RZ ;  /* 0x00000004030a8227 */ /* 0x040fea00078e00ff */
[----:B------:R-:W-:Y:S04]  /*40b0*/  @!P0 SHF.R.U32.HI R10, RZ, R5, R10 ;  /* 0x00000005ff0a8219 */ /* 0x000fe8000001160a */
[----:B------:R-:W-:Y:S01]  /*40c0*/  @!P0 SEL R0, R3, R10, !P2 ;  /* 0x0000000a03008207 */ /* 0x000fe20005000000 */
[----:B------:R-:W-:Y:S03]  /*40d0*/  IMAD.MOV R10, RZ, RZ, -R3 ;  /* 0x000000ffff0a7224 */ /* 0x000fe600078e0a03 */
[----:B------:R-:W-:Y:S01]  /*40e0*/  @!P0 IADD3 R15, PT, PT, R15, -R0, RZ ;  /* 0x800000000f0f8210 */ /* 0x000fe20007ffe0ff */
[----:B------:R-:W-:Y:S01]  /*40f0*/  @!P0 IMAD R0, R11, R14, R0 ;  /* 0x0000000e0b008224 */ /* 0x000fe200078e0200 */
[----:B------:R-:W-:Y:S01]  /*4100*/  IADD3 R11, PT, PT, -R9, RZ, RZ ;  /* 0x000000ff090b7210 */ /* 0x000fe20007ffe1ff */
[----:B------:R-:W-:Y:S02]  /*4110*/  IMAD R13, R2, R10, R13 ;  /* 0x0000000a020d7224 */ /* 0x000fe400078e020d */
[----:B------:R-:W-:Y:S02]  /*4120*/  @!P0 IMAD R9, R15, R92, R3 ;  /* 0x0000005c0f098224 */ /* 0x000fe400078e0203 */
[----:B------:R-:W-:Y:S02]  /*4130*/  @!P0 IMAD.MOV.U32 R3, RZ, RZ, R0 ;  /* 0x000000ffff038224 */ /* 0x000fe400078e0000 */
[----:B------:R-:W-:Y:S02]  /*4140*/  IMAD R8, R6, R11, R8 ;  /* 0x0000000b06087224 */ /* 0x000fe400078e0208 */
[----:B------:R-:W-:Y:S02]  /*4150*/  IMAD R13, R3, R2, R13 ;  /* 0x00000002030d7224 */ /* 0x000fe400078e020d */
[----:B------:R-:W-:Y:S02]  /*4160*/  IMAD R8, R9, R6, R8 ;  /* 0x0000000609087224 */ /* 0x000fe400078e0208 */
.L_x_68:
[----:B------:R-:W-:Y:S05]  /*4170*/  BRA.U UP1, `(.L_x_69) ;  /* 0x0000000101107547 */ /* 0x000fea000b800000 */
[----:B------:R-:W-:Y:S04]  /*4180*/  MOV R0, UR6 ;  /* 0x0000000600007c02 */ /* 0x000fe80008000f00 */
[----:B------:R-:W-:Y:S04]  /*4190*/  SHF.L.U32 R3, R0, 0x1f, RZ ;  /* 0x0000001f00037819 */ /* 0x000fe800000006ff */
[----:B------:R-:W2:Y:S02]  /*41a0*/  SYNCS.PHASECHK.TRANS64.TRYWAIT P0, [UR7+0x48], R3 ;  /* 0x00004803ff0075a7 */ /* 0x000ea40008001107 */
[----:B--2---:R-:W-:Y:S05]  /*41b0*/  @!P0 BRA `(.L_x_70) ;  /* 0x0000003c00d88947 */ /* 0x004fea0003800000 */
.L_x_69:
[----:B------:R-:W-:Y:S05]  /*41c0*/  BRA.U !UP6, `(.L_x_71) ;  /* 0x000000010e347547 */ /* 0x000fea000b800000 */
[----:B------:R-:W-:Y:S01]  /*41d0*/  UPLOP3.LUT UP0, UPT, UPT, UPT, UP5, 0x80, 0x8 ;  /* 0x000000000008789c */ /* 0x000fe20003f0f050 */
[----:B--2---:R-:W-:Y:S02]  /*41e0*/  HFMA2 R0, -RZ, RZ, 0, 5.9604644775390625e-08 ;  /* 0x00000001ff007431 */ /* 0x004fe400000001ff */
[----:B------:R-:W-:Y:S03]  /*41f0*/  IMAD.MOV.U32 R206, RZ, RZ, 0x1 ;  /* 0x00000001ffce7424 */ /* 0x000fe600078e00ff */
[----:B------:R-:W-:Y:S05]  /*4200*/  PLOP3.LUT P0, PT, PT, PT, UP0, 0x80, 0x8 ;  /* 0x000000000008781c */ /* 0x000fea0003f0f008 */
[----:B------:R-:W2:Y:S01]  /*4210*/  @UP0 LDCU.64 UR10, c[0x0][0x888] ;  /* 0x00011100ff0a07ac */ /* 0x000ea20008000a00 */
[----:B------:R-:W-:Y:S07]  /*4220*/  @UP0 UIMAD UR8, UR36, UR4, URZ ;  /* 0x00000004240802a4 */ /* 0x000fee000f8e02ff */
[----:B------:R-:W-:Y:S01]  /*4230*/  @!P0 PRMT R206, R0, 0x7610, R206 ;  /* 0x0000761000ce8816 */ /* 0x000fe200000000ce */
[----:B--2---:R-:W-:Y:S03]  /*4240*/  @UP0 UIMAD.WIDE UR10, UR8, 0x4, UR10 ;  /* 0x00000004080a08a5 */ /* 0x004fe6000f8e020a */
[----:B------:R-:W2:Y:S03]  /*4250*/  @!UP0 LDCU UR8, c[0x0][0x880] ;  /* 0x00011000ff0887ac */ /* 0x000ea60008000800 */
[----:B------:R-:W-:Y:S01]  /*4260*/  IMAD.U32 R10, RZ, RZ, UR10 ;  /* 0x0000000aff0a7e24 */ /* 0x000fe2000f8e00ff */
[----:B------:R-:W-:Y:S05]  /*4270*/  MOV R11, UR11 ;  /* 0x0000000b000b7c02 */ /* 0x000fea0008000f00 */
[----:B-----5:R3:W5:Y:S02]  /*4280*/  @P0 LDG.E R102, desc[UR46][R10.64] ;  /* 0x0000002e0a660981 */ /* 0x020764000c1e1900 */
[----:B--23--:R-:W-:Y:S07]  /*4290*/  @!P0 IMAD.U32 R102, RZ, RZ, UR8 ;  /* 0x00000008ff668e24 */ /* 0x00cfee000f8e00ff */
.L_x_71:
[----:B-----5:R-:W-:Y:S01]  /*42a0*/  @!P4 ISETP.EQ.AND P5, PT, R102, RZ, PT ;  /* 0x000000ff6600c20c */ /* 0x020fe20003fa2270 */
[----:B------:R-:W-:Y:S01]  /*42b0*/  @!UPT UIADD3 URZ, UPT, UPT, URZ, URZ, URZ ;  /* 0x000000fffffff290 */ /* 0x000fe2000fffe0ff */
[----:B------:R-:W-:Y:S11]  /*42c0*/  @!P4 BRA `(.L_x_72) ;  /* 0x000000000014c947 */ /* 0x000ff60003800000 */
[----:B------:R-:W-:Y:S02]  /*42d0*/  LOP3.LUT P0, RZ, R206, 0xff, RZ, 0xc0, !PT ;  /* 0x000000ffceff7812 */ /* 0x000fe4000780c0ff */
[----:B------:R-:W-:Y:S04]  /*42e0*/  PLOP3.LUT P5, PT, PT, PT, UP0, 0x80, 0x8 ;  /* 0x000000000008781c */ /* 0x000fe80003faf008 */
[----:B------:R-:W-:Y:S07]  /*42f0*/  PLOP3.LUT P5, PT, P5, PT, PT, 0x8, 0x80 ;  /* 0x000000000080781c */ /* 0x000fee0002fae170 */
[----:B------:R-:W-:Y:S11]  /*4300*/  @P0 ISETP.EQ.AND P5, PT, R102, RZ, PT ;  /* 0x000000ff6600020c */ /* 0x000ff60003fa2270 */
[----:B------:R-:W-:Y:S02]  /*4310*/  @!UPT UIADD3 URZ, UPT, UPT, URZ, URZ, URZ ;  /* 0x000000fffffff290 */ /* 0x000fe4000fffe0ff */
.L_x_72:
[----:B------:R-:W3:Y:S01]  /*4320*/  SYNCS.PHASECHK.TRANS64.TRYWAIT P4, [UR7+0x38], R26 ;  /* 0x0000381aff0075a7 */ /* 0x000ee20008081107 */
[----:B------:R-:W-:Y:S01]  /*4330*/  @P3 SHF.R.U32.HI R27, RZ, 0x10, R21 ;  /* 0x00000010ff1b3819 */ /* 0x000fe20000011615 */
[----:B------:R-:W-:Y:S01]  /*4340*/  VIADD R29, R29, 0x1 ;  /* 0x000000011d1d7836 */ /* 0x000fe20000000000 */
[----:B------:R-:W5:Y:S08]  /*4350*/  LDC.64 R14, c[0x0][0xb10] ;  /* 0x0002c400ff0e7b82 */ /* 0x000f700000000a00 */
[----:B------:R-:W1:Y:S08]  /*4360*/  LDC.64 R10, c[0x0][0xb18] ;  /* 0x0002c600ff0a7b82 */ /* 0x000e700000000a00 */
[----:B--2---:R-:W2:Y:S08]  /*4370*/  @!P1 LDC R0, c[0x0][0xb20] ;  /* 0x0002c800ff009b82 */ /* 0x004eb00000000800 */
[----:B------:R-:W4:Y:S01]  /*4380*/  @!P1 LDC R3, c[0x0][0xb0c] ;  /* 0x0002c300ff039b82 */ /* 0x000f220000000800 */
[----:B-----5:R-:W-:Y:S05]  /*4390*/  @!P1 IMAD.HI.U32 R14, R13, R14, RZ ;  /* 0x0000000e0d0e9227 */ /* 0x020fea00078e00ff */
[----:B------:R-:W-:Y:S01]  /*43a0*/  @!P1 SHF.R.U32.HI R14, RZ, R15, R14 ;  /* 0x0000000fff0e9219 */ /* 0x000fe2000001160e */
[----:B-1----:R-:W-:Y:S01]  /*43b0*/  @!P1 IMAD.HI.U32 R11, R8, R11, RZ ;  /* 0x0000000b080b9227 */ /* 0x002fe200078e00ff */
[----:B------:R-:W-:Y:S04]  /*43c0*/  @!P1 ISETP.NE.AND P0, PT, R10, 0x1, PT ;  /* 0x000000010a00980c */ /* 0x000fe80003f05270 */
[----:B--2---:R-:W-:Y:S02]  /*43d0*/  @!P1 SHF.R.U32.HI R9, RZ, R0, R11 ;  /* 0x00000000ff099219 */ /* 0x004fe4000001160b */
[----:B----4-:R-:W-:Y:S02]  /*43e0*/  @!P1 ISETP.NE.AND P2, PT, R3, 0x1, PT ;  /* 0x000000010300980c */ /* 0x010fe40003f45270 */
[----:B------:R-:W-:Y:S02]  /*43f0*/  @!P1 SEL R9, R8, R9, !P0 ;  /* 0x0000000908099207 */ /* 0x000fe40004000000 */
[----:B------:R-:W-:Y:S02]  /*4400*/  ELECT P0, URZ, PT ;  /* 0x0000000000ff782f */ /* 0x000fe40003800000 */
[----:B------:R-:W-:Y:S05]  /*4410*/  @!P1 SEL R14, R13, R14, !P2 ;  /* 0x0000000e0d0e9207 */ /* 0x000fea0005000000 */
[----:B------:R-:W-:Y:S02]  /*4420*/  @!P1 IMAD.IADD R0, R9, 0x1, -R14 ;  /* 0x0000000109009824 */ /* 0x000fe400078e0a0e */
[----:B------:R-:W-:Y:S02]  /*4430*/  @!P1 IMAD.IADD R9, R14, 0x1, -R9 ;  /* 0x000000010e099824 */ /* 0x000fe400078e0a09 */
[----:B------:R-:W-:Y:S02]  /*4440*/  @!P1 IMAD R13, R0, R3, R13 ;  /* 0x00000003000d9224 */ /* 0x000fe400078e020d */
[----:B------:R-:W-:Y:S01]  /*4450*/  @!P1 IMAD R8, R9, R10, R8 ;  /* 0x0000000a09089224 */ /* 0x000fe200078e0208 */
[----:B---3--:R-:W-:Y:S06]  /*4460*/  @!P4 BRA `(.L_x_73) ;  /* 0x0000003c0044c947 */ /* 0x008fec0003800000 */
.L_x_126:
[----:B------:R-:W-:Y:S01]  /*4470*/  PLOP3.LUT P5, PT, P5, P0, PT, 0xf2, 0x2f ;  /* 0x00000000002f781c */ /* 0x000fe20002fa1e72 */
[----:B------:R-:W-:Y:S01]  /*4480*/  UMOV UR14, 0x0 ;  /* 0x00000000000e7882 */ /* 0x000fe20000000000 */
[----:B------:R-:W-:Y:S01]  /*4490*/  UMOV UR15, 0x10000000 ;  /* 0x10000000000f7882 */ /* 0x000fe20000000000 */
[----:B------:R-:W-:Y:S01]  /*44a0*/  UMOV UR44, UR36 ;  /* 0x00000024002c7c82 */ /* 0x000fe20008000000 */
[----:B------:R-:W-:Y:S01]  /*44b0*/  UMOV UR28, UR36 ;  /* 0x00000024001c7c82 */ /* 0x000fe20008000000 */
[----:B------:R-:W-:Y:S01]  /*44c0*/  UMOV UR20, UR36 ;  /* 0x0000002400147c82 */ /* 0x000fe20008000000 */
[----:B------:R-:W-:Y:S01]  /*44d0*/  UMOV UR12, UR36 ;  /* 0x00000024000c7c82 */ /* 0x000fe20008000000 */
[----:B------:R-:W-:Y:S06]  /*44e0*/  LOP3.LUT R30, R30, 0x1, RZ, 0x3c, !PT ;  /* 0x000000011e1e7812 */ /* 0x000fec00078e3cff */
[----:B-1----:R-:W-:Y:S01]  /*44f0*/  @!P5 IADD3 R3, P0, PT, R32, 0x580, RZ ;  /* 0x000005802003d810 */ /* 0x002fe20007f1e0ff */
[----:B------:R-:W-:Y:S01]  /*4500*/  @!P5 IMAD R205, R205, 0xa0, RZ ;  /* 0x000000a0cdcdd824 */ /* 0x000fe200078e02ff */
[----:B------:R-:W-:Y:S01]  /*4510*/  VOTEU.ALL UP4, P5 ;  /* 0x0000000000ff7886 */ /* 0x000fe20002880000 */
[----:B------:R-:W-:Y:S01]  /*4520*/  @!P5 IMAD.SHL.U32 R207, R207, 0x40, RZ ;  /* 0x00000040cfcfd824 */ /* 0x000fe200078e00ff */
[----:B------:R-:W-:Y:S01]  /*4530*/  @!P5 R2UR UR9, R3 ;  /* 0x000000000309d2ca */ /* 0x000fe200000e0000 */
[----:B------:R-:W-:Y:S01]  /*4540*/  @!P5 IMAD.X R0, RZ, RZ, R33, P0 ;  /* 0x000000ffff00d224 */ /* 0x000fe200000e0621 */
[----:B------:R-:W-:Y:S01]  /*4550*/  @!P5 R2UR UR42, R205 ;  /* 0x00000000cd2ad2ca */ /* 0x000fe200000e0000 */
[----:B------:R-:W-:Y:S01]  /*4560*/  @!UP4 UIADD3 UR41, UPT, UPT, UR7, 0x30, URZ ;  /* 0x000000300729c890 */ /* 0x000fe2000fffe0ff */
[----:B------:R-:W-:Y:S01]  /*4570*/  @!P5 R2UR UR43, R207 ;  /* 0x00000000cf2bd2ca */ /* 0x000fe200000e0000 */
[----:B------:R-:W-:Y:S01]  /*4580*/  @!UP4 UIADD3 UR40, UPT, UPT, UR7, 0x200, URZ ;  /* 0x000002000728c890 */ /* 0x000fe2000fffe0ff */
[----:B------:R-:W-:Y:S01]  /*4590*/  @!P5 R2UR UR8, R0 ;  /* 0x000000000008d2ca */ /* 0x000fe200000e0000 */
[----:B------:R-:W-:Y:S01]  /*45a0*/  VOTEU.ALL UP3, P5 ;  /* 0x0000000000ff7886 */ /* 0x000fe20002860000 */
[----:B------:R-:W-:Y:S01]  /*45b0*/  @!UP4 UIADD3 UR32, UPT, UPT, UR7, 0xa00, URZ ;  /* 0x00000a000720c890 */ /* 0x000fe2000fffe0ff */
[----:B------:R-:W-:Y:S01]  /*45c0*/  ISETP.NE.AND P0, PT, R29, 0x2, PT ;  /* 0x000000021d00780c */ /* 0x000fe20003f05270 */
[----:B------:R-:W-:Y:S01]  /*45d0*/  VOTEU.ALL UP2, P5 ;  /* 0x0000000000ff7886 */ /* 0x000fe20002840000 */
[----:B------:R-:W-:Y:S01]  /*45e0*/  UMOV UR33, UR41 ;  /* 0x0000002900217c82 */ /* 0x000fe20008000000 */
[----:B------:R-:W-:Y:S01]  /*45f0*/  @!UP4 UIADD3 UR24, UPT, UPT, UR7, 0x1200, URZ ;  /* 0x000012000718c890 */ /* 0x000fe2000fffe0ff */
[----:B------:R-:W-:Y:S01]  /*4600*/  IMAD.U32 R10, RZ, RZ, UR9 ;  /* 0x00000009ff0a7e24 */ /* 0x000fe2000f8e00ff */
[----:B------:R-:W-:Y:S01]  /*4610*/  VOTEU.ALL UP1, P5 ;  /* 0x0000000000ff7886 */ /* 0x000fe20002820000 */
[----:B------:R-:W-:Y:S01]  /*4620*/  @!UP4 UIADD3 UR34, UPT, UPT, UR42, 0x20, URZ ;  /* 0x000000202a22c890 */ /* 0x000fe2000fffe0ff */
[----:B------:R-:W-:Y:S01]  /*4630*/  SEL R3, RZ, 0x1, P0 ;  /* 0x00000001ff037807 */ /* 0x000fe20000000000 */
[----:B------:R-:W-:Y:S01]  /*4640*/  UMOV UR35, UR43 ;  /* 0x0000002b00237c82 */ /* 0x000fe20008000000 */
[----:B------:R-:W-:Y:S01]  /*4650*/  @!P5 R2UR UR22, R10 ;  /* 0x000000000a16d2ca */ /* 0x000fe200000e0000 */
[----:B------:R-:W-:Y:S01]  /*4660*/  IMAD.U32 R11, RZ, RZ, UR8 ;  /* 0x00000008ff0b7e24 */ /* 0x000fe2000f8e00ff */
[----:B------:R-:W-:Y:S01]  /*4670*/  @!UP4 UIADD3 UR26, UPT, UPT, UR42, 0x40, URZ ;  /* 0x000000402a1ac890 */ /* 0x000fe2000fffe0ff */
[----:B------:R-:W-:Y:S01]  /*4680*/  LOP3.LUT R28, R28, R3, RZ, 0x3c, !PT ;  /* 0x000000031c1c7212 */ /* 0x000fe200078e3cff */
[----:B------:R-:W-:Y:S01]  /*4690*/  UMOV UR25, UR41 ;  /* 0x0000002900197c82 */ /* 0x000fe20008000000 */
[----:B------:R-:W-:Y:S01]  /*46a0*/  UMOV UR27, UR43 ;  /* 0x0000002b001b7c82 */ /* 0x000fe20008000000 */
[----:B------:R-:W-:Y:S01]  /*46b0*/  @!P5 R2UR UR23, R11 ;  /* 0x000000000b17d2ca */ /* 0x000fe200000e0000 */
[----:B------:R-:W-:Y:S01]  /*46c0*/  @!UP4 UIADD3 UR16, UPT, UPT, UR7, 0x1a00, URZ ;  /* 0x00001a000710c890 */ /* 0x000fe2000fffe0ff */
[----:B------:R-:W-:Y:S01]  /*46d0*/  SEL R29, R29, RZ, P0 ;  /* 0x000000ff1d1d7207 */ /* 0x000fe20000000000 */
[----:B------:R-:W-:Y:S01]  /*46e0*/  @!UP4 UIADD3 UR18, UPT, UPT, UR42, 0x60, URZ ;  /* 0x000000602a12c890 */ /* 0x000fe2000fffe0ff */
[----:B------:R-:W-:Y:S01]  /*46f0*/  IMAD.IADD R205, R8, 0x1, R181 ;  /* 0x0000000108cd7824 */ /* 0x000fe200078e02b5 */
[----:B------:R-:W-:Y:S01]  /*4700*/  UMOV UR17, UR41 ;  /* 0x0000002900117c82 */ /* 0x000fe20008000000 */
[----:B------:R-:W-:Y:S01]  /*4710*/  UMOV UR19, UR43 ;  /* 0x0000002b00137c82 */ /* 0x000fe20008000000 */
[----:B------:R-:W-:Y:S01]  /*4720*/  @!UP4 UIADD3 UR8, UPT, UPT, UR7, 0x2200, URZ ;  /* 0x000022000708c890 */ /* 0x000fe2000fffe0ff */
[----:B------:R-:W-:Y:S01]  /*4730*/  IMAD.IADD R207, R13, 0x1, R204 ;  /* 0x000000010dcf7824 */ /* 0x000fe200078e02cc */
[----:B------:R-:W-:Y:S01]  /*4740*/  @!UP4 UIADD3 UR10, UPT, UPT, UR42, 0x80, URZ ;  /* 0x000000802a0ac890 */ /* 0x000fe2000fffe0ff */
[----:B------:R-:W-:Y:S01]  /*4750*/  UMOV UR9, UR41 ;  /* 0x0000002900097c82 */ /* 0x000fe20008000000 */
[----:B------:R-:W-:Y:S02]  /*4760*/  UMOV UR11, UR43 ;  /* 0x0000002b000b7c82 */ /* 0x000fe40008000000 */
[----:B------:R-:W-:Y:S01]  /*4770*/  @!UP3 UTMALDG.3D [UR40], [UR22], desc[UR14] ;  /* 0x00000e281600b5b4 */ /* 0x000fe20008011000 */
[----:B------:R1:W-:Y:S01]  /*4780*/  @!UP2 UTMALDG.3D [UR32], [UR22], desc[UR14] ;  /* 0x00000e201600a5b4 */ /* 0x0003e20008011000 */
[----:B------:R-:W-:Y:S01]  /*4790*/  VOTEU.ALL UP2, P5 ;  /* 0x0000000000ff7886 */ /* 0x000fe20002840000 */
[----:B------:R2:W-:Y:S01]  /*47a0*/  @!UP1 UTMALDG.3D [UR24], [UR22], desc[UR14] ;  /* 0x00000e18160095b4 */ /* 0x0005e20008011000 */
[----:B------:R-:W-:Y:S03]  /*47b0*/  VOTEU.ALL UP1, P5 ;  /* 0x0000000000ff7886 */ /* 0x000fe60002820000 */
[----:B------:R2:W-:Y:S02]  /*47c0*/  @!UP2 UTMALDG.3D [UR16], [UR22], desc[UR14] ;  /* 0x00000e101600a5b4 */ /* 0x0005e40008011000 */
[----:B------:R2:W-:Y:S01]  /*47d0*/  @!UP1 UTMALDG.3D [UR8], [UR22], desc[UR14] ;  /* 0x00000e08160095b4 */ /* 0x0005e20008011000 */
[----:B------:R2:W-:Y:S01]  /*47e0*/  @!P5 SYNCS.ARRIVE.TRANS64.RED.A0TR RZ, [UR7+0x30], R25 ;  /* 0x00003019ffffd9a7 */ /* 0x0005e20008300407 */
[----:B------:R-:W-:Y:S01]  /*47f0*/  UPLOP3.LUT UP1, UPT, UPT, UPT, UPT, 0x80, 0x8 ;  /* 0x000000000008789c */ /* 0x000fe20003f2f070 */
[----:B-1----:R-:W-:Y:S01]  /*4800*/  @P3 R2UR UR36, R27 ;  /* 0x000000001b2432ca */ /* 0x002fe200000e0000 */
[----:B------:R-:W-:Y:S01]  /*4810*/  SYNCS.ARRIVE.TRANS64.RED.A1T0 RZ, [UR37], RZ ;  /* 0x000000ffffff79a7 */ /* 0x000fe20008100425 */
[----:B------:R-:W-:Y:S02]  /*4820*/  @!UPT UIADD3 URZ, UPT, UPT, URZ, URZ, URZ ;  /* 0x000000fffffff290 */ /* 0x000fe4000fffe0ff */
[----:B------:R-:W-:Y:S11]  /*4830*/  @P3 BRA `(.L_x_74) ;  /* 0xfffffff400483947 */ /* 0x000ff6000383ffff */
[----:B------:R-:W-:Y:S07]  /*4840*/  MOV R0, UR7 ;  /* 0x0000000700007c02 */ /* 0x000fee0008000f00 */
.L_x_75:
[----:B-1----:R-:W-:-:S04]  /*4850*/  SHF.L.U32 R3, R30, 0x1f, RZ ;  /* 0x0000001f1e037819 */ /* 0x002fc800000006ff */
[----:B------:R1:W3:Y:S03]  /*4860*/  SYNCS.PHASECHK.TRANS64.TRYWAIT P0, [R0+URZ+0x38], R3 ;  /* 0x00003803000075a7 */ /* 0x0002e600080011ff */
[----:B---3--:R-:W-:Y:S05]  /*4870*/  @!P0 NANOSLEEP.SYNCS 0x989680 ;  /* 0x009896800000895d */ /* 0x008fea0003900000 */
[----:B------:R-:W3:Y:S02]  /*4880*/  @!P0 SYNCS.PHASECHK.TRANS64 P0, [R0+URZ+0x38], R3 ;  /* 0x00003803000085a7 */ /* 0x000ee400080010ff */
[----:B--23--:R-:W-:Y:S05]  /*4890*/  @P0 EXIT ;  /* 0x000000000000094d */ /* 0x00cfea0003800000 */
[----:B------:R-:W-:Y:S05]  /*48a0*/  BRA `(.L_x_75) ;  /* 0xfffffffc00e87947 */ /* 0x000fea000383ffff */
.L_x_66:
[----:B------:R-:W-:-:S06]  /*48b0*/  UISETP.GE.AND UP1, UPT, UR8, 0x4, UPT ;  /* 0x000000040800788c */ /* 0x000fcc000bf26270 */
[----:B------:R-:W-:-:S13]  /*48c0*/  PLOP3.LUT P0, PT, PT, PT, UP1, 0x80, 0x8 ;  /* 0x000000000008781c */ /* 0x000fda0003f0f018 */
[----:B------:R-:W-:Y:S05]  /*48d0*/  @!P0 EXIT ;  /* 0x000000000000894d */ /* 0x000fea0003800000 */
[----:B------:R-:W-:Y:S01]  /*48e0*/  BAR.SYNC.DEFER_BLOCKING 0x6, 0xa0 ;  /* 0x0182800000007b1d */ /* 0x000fe20000010000 */
[C---:B------:R-:W-:Y:S01]  /*48f0*/  IMAD.SHL.U32 R5, R211.reuse, 0x20, RZ ;  /* 0x00000020d3057824 */ /* 0x040fe200078e00ff */
[----:B------:R-:W-:Y:S01]  /*4900*/  CS2R R216, SRZ ;  /* 0x0000000000d87805 */ /* 0x000fe2000001ff00 */
[C---:B------:R-:W-:Y:S02]  /*4910*/  IMAD.SHL.U32 R0, R211.reuse, 0x10, RZ ;  /* 0x00000010d3007824 */ /* 0x040fe400078e00ff */
[----:B------:R-:W-:Y:S01]  /*4920*/  IMAD.SHL.U32 R212, R211, 0x4, RZ ;  /* 0x00000004d3d47824 */ /* 0x000fe200078e00ff */
[----:B------:R-:W-:Y:S02]  /*4930*/  UMOV UR41, 0x400 ;  /* 0x0000040000297882 */ /* 0x000fe40000000000 */
[----:B------:R-:W1:Y:S01]  /*4940*/  LDC R209, c[0x0][0x370] ;  /* 0x0000dc00ffd17b82 */ /* 0x000e620000000800 */
[----:B------:R-:W-:Y:S01]  /*4950*/  ULEA UR41, UR37, UR41, 0x18 ;  /* 0x0000002925297291 */ /* 0x000fe2000f8ec0ff */
[----:B------:R-:W-:Y:S01]  /*4960*/  LOP3.LUT R2, R5, 0x80, RZ, 0xc0, !PT ;  /* 0x0000008005027812 */ /* 0x000fe200078ec0ff */
[----:B------:R-:W-:Y:S01]  /*4970*/  IMAD.MOV.U32 R96, RZ, RZ, RZ ;  /* 0x000000ffff607224 */ /* 0x000fe200078e00ff */
[----:B------:R-:W-:Y:S01]  /*4980*/  LOP3.LUT R0, R0, 0x600, RZ, 0xc0, !PT ;  /* 0x0000060000007812 */ /* 0x000fe200078ec0ff */
[----:B------:R-:W-:Y:S01]  /*4990*/  UIADD3 UR4, UPT, UPT, UR41, 0x2a00, URZ ;  /* 0x00002a0029047890 */ /* 0x000fe2000fffe0ff */
[----:B------:R-:W-:Y:S01]  /*49a0*/  LOP3.LUT R7, R2, 0x10, R211, 0xf8, !PT ;  /* 0x0000001002077812 */ /* 0x000fe200078ef8d3 */
[----:B------:R-:W-:Y:S01]  /*49b0*/  IMAD.U32 R2, R211, 0x10000, RZ ;  /* 0x00010000d3027824 */ /* 0x000fe200078e00ff */
[----:B------:R-:W2:Y:S01]  /*49c0*/  LDC R94, c[0x0][0xb0c] ;  /* 0x0002c300ff5e7b82 */ /* 0x000ea20000000800 */
[--C-:B------:R-:W-:Y:S01]  /*49d0*/  LOP3.LUT R0, R0, 0x60, R5.reuse, 0xf8, !PT ;  /* 0x0000006000007812 */ /* 0x100fe200078ef805 */
[----:B------:R-:W-:Y:S01]  /*49e0*/  IMAD.MOV.U32 R220, RZ, RZ, RZ ;  /* 0x000000ffffdc7224 */ /* 0x000fe200078e00ff */
[----:B------:R-:W-:Y:S01]  /*49f0*/  LOP3.LUT R212, R7, 0x10, R212, 0x78, !PT ;  /* 0x0000001007d47812 */ /* 0x000fe200078e78d4 */
[----:B------:R-:W-:Y:S01]  /*4a00*/  IMAD.MOV.U32 R215, RZ, RZ, RZ ;  /* 0x000000ffffd77224 */ /* 0x000fe200078e00ff */
[----:B------:R-:W-:Y:S01]  /*4a10*/  LOP3.LUT R2, R2, 0x600000, RZ, 0xc0, !PT ;  /* 0x0060000002027812 */ /* 0x000fe200078ec0ff */
[----:B------:R-:W-:Y:S01]  /*4a20*/  IMAD.U32 R218, RZ, RZ, UR4 ;  /* 0x00000004ffda7e24 */ /* 0x000fe2000f8e00ff */
[----:B------:R-:W-:Y:S01]  /*4a30*/  LOP3.LUT R5, R0, 0x100, R5, 0xf8, !PT ;  /* 0x0000010000057812 */ /* 0x000fe200078ef805 */
[----:B------:R-:W4:Y:S01]  /*4a40*/  LDC R208, c[0x0][0xb20] ;  /* 0x0002c800ffd07b82 */ /* 0x000f220000000800 */
[----:B------:R-:W3:Y:S01]  /*4a50*/  LDS R3, [UR41+0x100] ;  /* 0x00010029ff037984 */ /* 0x000ee20008000800 */
[----:B------:R-:W1:Y:S01]  /*4a60*/  LDCU.64 UR44, c[0x0][0x348] ;  /* 0x00006900ff2c77ac */ /* 0x000e620008000a00 */
[----:B------:R-:W-:Y:S01]  /*4a70*/  LOP3.LUT R212, R5, R212, RZ, 0xfc, !PT ;  /* 0x000000d405d47212 */ /* 0x000fe200078efcff */
[----:B------:R-:W1:Y:S04]  /*4a80*/  LDCU.64 UR38, c[0x0][0x888] ;  /* 0x00011100ff2677ac */ /* 0x000e680008000a00 */
[----:B------:R-:W1:Y:S01]  /*4a90*/  LDC R93, c[0x0][0xb30] ;  /* 0x0002cc00ff5d7b82 */ /* 0x000e620000000800 */
[----:B------:R-:W-:-:S07]  /*4aa0*/  UIADD3 UR40, UPT, UPT, UR41, 0x200, URZ ;  /* 0x0000020029287890 */ /* 0x000fce000fffe0ff */
[----:B------:R-:W1:Y:S08]  /*4ab0*/  LDC.64 R194, c[0x0][0xb10] ;  /* 0x0002c400ffc27b82 */ /* 0x000e700000000a00 */
[----:B------:R-:W1:Y:S08]  /*4ac0*/  LDC.64 R90, c[0x0][0xb18] ;  /* 0x0002c600ff5a7b82 */ /* 0x000e700000000a00 */
[----:B------:R-:W1:Y:S08]  /*4ad0*/  LDC.64 R190, c[0x0][0x888] ;  /* 0x00022200ffbe7b82 */ /* 0x000e700000000a00 */
[----:B------:R-:W1:Y:S01]  /*4ae0*/  LDC.64 R88, c[0x0][0xb28] ;  /* 0x0002ca00ff587b82 */ /* 0x000e620000000a00 */
[----:B---3--:R-:W-:-:S07]  /*4af0*/  IMAD.IADD R2, R3, 0x1, R2 ;  /* 0x0000000103027824 */ /* 0x008fce00078e0202 */
[----:B------:R-:W3:Y:S08]  /*4b00*/  LDC.64 R192, c[0x0][0x890] ;  /* 0x00022400ffc07b82 */ /* 0x000ef00000000a00 */
[----:B------:R-:W1:Y:S08]  /*4b10*/  LDC.64 R188, c[0x0][0x8b0] ;  /* 0x00022c00ffbc7b82 */ /* 0x000e700000000a00 */
[----:B------:R-:W1:Y:S08]  /*4b20*/  LDC.64 R182, c[0x0][0x8a8] ;  /* 0x00022a00ffb67b82 */ /* 0x000e700000000a00 */
[----:B--2-4-:R-:W1:Y:S02]  /*4b30*/  LDC R210, c[0x0][0x374] ;  /* 0x0000dd00ffd27b82 */ /* 0x014e640000000800 */
.L_x_97:
[----:B------:R-:W-:Y:S02]  /*4b40*/  LEA R0, R220, UR41, 0x3 ;  /* 0x00000029dc007c11 */ /* 0x000fe4000f8e18ff */
[----:B------:R-:W-:Y:S02]  /*4b50*/  SHF.L.U32 R3, R216, 0x1f, RZ ;  /* 0x0000001fd8037819 */ /* 0x000fe400000006ff */
[----:B------:R-:W-:Y:S02]  /*4b60*/  LEA R16, R220, UR41, 0x4 ;  /* 0x00000029dc107c11 */ /* 0x000fe4000f8e20ff */
[----:B--2---:R-:W2:Y:S02]  /*4b70*/  SYNCS.PHASECHK.TRANS64.TRYWAIT P0, [R0+URZ+0x50], R3 ;  /* 0x00005003000075a7 */ /* 0x004ea400080011ff */
[----:B-12---:R-:W-:Y:S05]  /*4b80*/  @!P0 BRA `(.L_x_76) ;  /* 0x0000003400948947 */ /* 0x006fea0003800000 */
.L_x_127:
[----:B------:R-:W4:Y:S01]  /*4b90*/  LDC.64 R14, c[0x0][0xb10] ;  /* 0x0002c400ff0e7b82 */ /* 0x000f220000000a00 */
[----:B------:R-:W3:Y:S01]  /*4ba0*/  LDS.128 R16, [R16+0xe0] ;  /* 0x0000e00010107984 */ /* 0x000ee20000000c00 */
[----:B-1----:R-:W-:Y:S01]  /*4bb0*/  ISETP.NE.AND P1, PT, R93, 0x1, PT ;  /* 0x000000015d00780c */ /* 0x002fe20003f25270 */
[----:B--2---:R-:W-:Y:S01]  /*4bc0*/  VIADD R0, R0, 0x60 ;  /* 0x0000006000007836 */ /* 0x004fe20000000000 */
[----:B------:R-:W-:Y:S04]  /*4bd0*/  ISETP.GE.AND P0, PT, R92, 0x1, PT ;  /* 0x000000015c00780c */ /* 0x000fe80003f06270 */
[----:B------:R-:W1:Y:S01]  /*4be0*/  LDC.64 R12, c[0x0][0xb18] ;  /* 0x0002c600ff0c7b82 */ /* 0x000e620000000a00 */
[----:B------:R-:W-:Y:S01]  /*4bf0*/  PRMT R0, RZ, 0x654, R0 ;  /* 0x00000654ff007816 */ /* 0x000fe20000000000 */
[----:B------:R-:W-:Y:S01]  /*4c00*/  @!PT LDS RZ, [RZ] ;  /* 0x00000000fffff984 */ /* 0x000fe20000000800 */
[----:B------:R-:W-:Y:S01]  /*4c10*/  @!PT LDS RZ, [RZ] ;  /* 0x00000000fffff984 */ /* 0x000fe20000000800 */
[----:B------:R-:W-:Y:S01]  /*4c20*/  @!PT LDS RZ, [RZ] ;  /* 0x00000000fffff984 */ /* 0x000fe20000000800 */
[----:B------:R-:W-:Y:S01]  /*4c30*/  @!PT LDS RZ, [RZ] ;  /* 0x00000000fffff984 */ /* 0x000fe20000000800 */
[----:B------:R2:W-:Y:S06]  /*4c40*/  MEMBAR.ALL.CTA ;  /* 0x0000000000007992 */ /* 0x0005ec0000008000 */
[----:B--2---:R-:W2:Y:S01]  /*4c50*/  FENCE.VIEW.ASYNC.S ;  /* 0x00000000000073c6 */ /* 0x004ea20000000000 */
[----:B------:R-:W1:Y:S08]  /*4c60*/  @!P1 LDC R11, c[0x0][0xb20] ;  /* 0x0002c800ff0b9b82 */ /* 0x000e700000000800 */
[----:B------:R-:W1:Y:S01]  /*4c70*/  @!P1 LDC R10, c[0x0][0xb0c] ;  /* 0x0002c300ff0a9b82 */ /* 0x000e620000000800 */
[----:B--2---:R2:W-:Y:S01]  /*4c80*/  SYNCS.ARRIVE.TRANS64.RED.A1T0 RZ, [R0+URZ], RZ ;  /* 0x000000ff00ff79a7 */ /* 0x0045e200081004ff */
[----:B---3--:R-:W-:Y:S04]  /*4c90*/  LOP3.LUT P4, RZ, R18, 0x1, RZ, 0xc0, !PT ;  /* 0x0000000112ff7812 */ /* 0x008fe8000788c0ff */
[----:B------:R-:W-:Y:S09]  /*4ca0*/  P2R R219, PR, RZ, 0x10 ;  /* 0x00000010ffdb7803 */ /* 0x000ff20000000000 */
[----:B------:R-:W-:Y:S02]  /*4cb0*/  @P4 MOV R97, R16 ;  /* 0x0000001000614202 */ /* 0x000fe40000000f00 */
[----:B------:R-:W-:Y:S01]  /*4cc0*/  @P4 LOP3.LUT R95, R17, 0xffff, RZ, 0xc0, !PT ;  /* 0x0000ffff115f4812 */ /* 0x000fe200078ec0ff */
[----:B--2-4-:R-:W-:Y:S06]  /*4cd0*/  @!P0 BRA `(.L_x_77) ;  /* 0x0000000000a48947 */ /* 0x014fec0003800000 */
[----:B------:R-:W-:Y:S01]  /*4ce0*/  IMAD.HI.U32 R21, R210, R91, RZ ;  /* 0x0000005bd2157227 */ /* 0x000fe200078e00ff */
[----:B------:R-:W-:Y:S02]  /*4cf0*/  ISETP.NE.AND P0, PT, R90, 0x1, PT ;  /* 0x000000015a00780c */ /* 0x000fe40003f05270 */
[----:B------:R-:W-:Y:S01]  /*4d00*/  ISETP.NE.AND P2, PT, R92, 0x1, PT ;  /* 0x000000015c00780c */ /* 0x000fe20003f45270 */
[----:B------:R-:W-:Y:S01]  /*4d10*/  IMAD.HI.U32 R20, R209, R194, RZ ;  /* 0x000000c2d1147227 */ /* 0x000fe200078e00ff */
[----:B------:R-:W-:Y:S02]  /*4d20*/  SHF.R.U32.HI R21, RZ, R208, R21 ;  /* 0x000000d0ff157219 */ /* 0x000fe40000011615 */
[----:B------:R-:W-:Y:S01]  /*4d30*/  ISETP.NE.AND P3, PT, R94, 0x1, PT ;  /* 0x000000015e00780c */ /* 0x000fe20003f65270 */
[----:B------:R-:W-:Y:S01]  /*4d40*/  IMAD.HI.U32 R24, R97, R194, RZ ;  /* 0x000000c261187227 */ /* 0x000fe200078e00ff */
[----:B------:R-:W-:Y:S02]  /*4d50*/  SHF.R.U32.HI R20, RZ, R195, R20 ;  /* 0x000000c3ff147219 */ /* 0x000fe40000011614 */
[----:B------:R-:W-:Y:S01]  /*4d60*/  SEL R3, R210, R21, !P0 ;  /* 0x00000015d2037207 */ /* 0x000fe20004000000 */
[----:B------:R-:W-:Y:S01]  /*4d70*/  IMAD.HI.U32 R21, R95, R91, RZ ;  /* 0x0000005b5f157227 */ /* 0x000fe200078e00ff */
[----:B------:R-:W-:Y:S02]  /*4d80*/  SEL R7, R209, R20, !P3 ;  /* 0x00000014d1077207 */ /* 0x000fe40005800000 */
[----:B------:R-:W-:Y:S01]  /*4d90*/  SHF.R.U32.HI R24, RZ, R195, R24 ;  /* 0x000000c3ff187219 */ /* 0x000fe20000011618 */
[-C--:B------:R-:W-:Y:S04]  /*4da0*/  IMAD.HI.U32 R20, R3, R88.reuse, RZ ;  /* 0x0000005803147227 */ /* 0x080fe800078e00ff */
[----:B------:R-:W-:Y:S01]  /*4db0*/  IMAD.HI.U32 R22, R7, R88, RZ ;  /* 0x0000005807167227 */ /* 0x000fe200078e00ff */
[-C--:B------:R-:W-:Y:S02]  /*4dc0*/  @P2 SHF.R.U32.HI R3, RZ, R89.reuse, R20 ;  /* 0x00000059ff032219 */ /* 0x080fe40000011614 */
[----:B------:R-:W-:Y:S02]  /*4dd0*/  SHF.R.U32.HI R20, RZ, R208, R21 ;  /* 0x000000d0ff147219 */ /* 0x000fe40000011615 */
[----:B------:R-:W-:Y:S01]  /*4de0*/  @P2 SHF.R.U32.HI R7, RZ, R89, R22 ;  /* 0x00000059ff072219 */ /* 0x000fe20000011616 */
[C---:B------:R-:W-:Y:S01]  /*4df0*/  IMAD R4, R92.reuse, R3, RZ ;  /* 0x000000035c047224 */ /* 0x040fe200078e02ff */
[----:B------:R-:W-:Y:S02]  /*4e00*/  SEL R5, R95, R20, !P0 ;  /* 0x000000145f057207 */ /* 0x000fe40004000000 */
[----:B------:R-:W-:Y:S01]  /*4e10*/  SEL R3, R97, R24, !P3 ;  /* 0x0000001861037207 */ /* 0x000fe20005800000 */
[----:B------:R-:W-:Y:S01]  /*4e20*/  IMAD R6, R92, R7, RZ ;  /* 0x000000075c067224 */ /* 0x000fe200078e02ff */
[C---:B------:R-:W-:Y:S01]  /*4e30*/  ISETP.GE.AND P0, PT, R5.reuse, R4, PT ;  /* 0x000000040500720c */ /* 0x040fe20003f06270 */
[----:B------:R-:W-:Y:S03]  /*4e40*/  IMAD.HI.U32 R8, R5, R88, RZ ;  /* 0x0000005805087227 */ /* 0x000fe600078e00ff */
[----:B------:R-:W-:Y:S01]  /*4e50*/  ISETP.GE.OR P0, PT, R3, R6, P0 ;  /* 0x000000060300720c */ /* 0x000fe20000706670 */
[----:B------:R-:W-:Y:S01]  /*4e60*/  IMAD.MOV R6, RZ, RZ, -R3 ;  /* 0x000000ffff067224 */ /* 0x000fe200078e0a03 */
[-C--:B------:R-:W-:Y:S03]  /*4e70*/  SHF.R.U32.HI R8, RZ, R89.reuse, R8 ;  /* 0x00000059ff087219 */ /* 0x080fe60000011608 */
[----:B------:R-:W-:Y:S01]  /*4e80*/  IMAD R97, R94, R6, R97 ;  /* 0x000000065e617224 */ /* 0x000fe200078e0261 */
[----:B------:R-:W-:Y:S05]  /*4e90*/  SEL R9, R5, R8, !P2 ;  /* 0x0000000805097207 */ /* 0x000fea0005000000 */
[----:B------:R-:W-:Y:S02]  /*4ea0*/  IMAD.MOV R8, RZ, RZ, -R9 ;  /* 0x000000ffff087224 */ /* 0x000fe400078e0a09 */
[C---:B------:R-:W-:Y:S04]  /*4eb0*/  @!P0 IMAD.HI.U32 R4, R3.reuse, R88, RZ ;  /* 0x0000005803048227 */ /* 0x040fe800078e00ff */
[----:B------:R-:W-:Y:S01]  /*4ec0*/  IMAD R8, R92, R8, R5 ;  /* 0x000000085c087224 */ /* 0x000fe200078e0205 */
[----:B------:R-:W-:Y:S04]  /*4ed0*/  @!P0 SHF.R.U32.HI R4, RZ, R89, R4 ;  /* 0x00000059ff048219 */ /* 0x000fe80000011604 */
[----:B------:R-:W-:Y:S02]  /*4ee0*/  @!P0 SEL R0, R3, R4, !P2 ;  /* 0x0000000403008207 */ /* 0x000fe40005000000 */
[----:B------:R-:W-:Y:S02]  /*4ef0*/  IADD3 R4, PT, PT, -R5, RZ, RZ ;  /* 0x000000ff05047210 */ /* 0x000fe40007ffe1ff */
[----:B------:R-:W-:Y:S01]  /*4f00*/  @!P0 IADD3 R9, PT, PT, R9, -R0, RZ ;  /* 0x8000000009098210 */ /* 0x000fe20007ffe0ff */
[----:B------:R-:W-:Y:S02]  /*4f10*/  @!P0 IMAD R0, R7, R8, R0 ;  /* 0x0000000807008224 */ /* 0x000fe400078e0200 */
[----:B------:R-:W-:Y:S02]  /*4f20*/  IMAD R95, R90, R4, R95 ;  /* 0x000000045a5f7224 */ /* 0x000fe400078e025f */
[----:B------:R-:W-:Y:S02]  /*4f30*/  @!P0 IMAD R5, R9, R92, R3 ;  /* 0x0000005c09058224 */ /* 0x000fe400078e0203 */
[----:B------:R-:W-:Y:S04]  /*4f40*/  @!P0 IMAD.MOV.U32 R3, RZ, RZ, R0 ;  /* 0x000000ffff038224 */ /* 0x000fe800078e0000 */
[----:B------:R-:W-:Y:S02]  /*4f50*/  IMAD R97, R3, R94, R97 ;  /* 0x0000005e03617224 */ /* 0x000fe400078e0261 */
[----:B------:R-:W-:Y:S07]  /*4f60*/  IMAD R95, R5, R90, R95 ;  /* 0x0000005a055f7224 */ /* 0x000fee00078e025f */
.L_x_77:
[----:B-1----:R-:W-:Y:S01]  /*4f70*/  @!P1 IMAD.HI.U32 R4, R95, R13, RZ ;  /* 0x0000000d5f049227 */ /* 0x002fe200078e00ff */
[----:B------:R-:W-:Y:S01]  /*4f80*/  @!P1 ISETP.NE.AND P0, PT, R12, 0x1, PT ;  /* 0x000000010c00980c */ /* 0x000fe20003f05270 */
[----:B------:R-:W-:Y:S01]  /*4f90*/  ULOP3.LUT UP0, URZ, UR40, 0x90, URZ, 0xc0, !UPT ;  /* 0x0000009028ff7892 */ /* 0x000fe2000f80c0ff */
[----:B------:R-:W-:Y:S01]  /*4fa0*/  @!P1 ISETP.NE.AND P2, PT, R10, 0x1, PT ;  /* 0x000000010a00980c */ /* 0x000fe20003f45270 */
[----:B------:R-:W-:Y:S01]  /*4fb0*/  @!P1 IMAD.HI.U32 R0, R97, R14, RZ ;  /* 0x0000000e61009227 */ /* 0x000fe200078e00ff */
[----:B------:R-:W-:Y:S02]  /*4fc0*/  @!P1 SHF.R.U32.HI R4, RZ, R11, R4 ;  /* 0x0000000bff049219 */ /* 0x000fe40000011604 */
[----:B------:R-:W-:Y:S01]  /*4fd0*/  @P4 SHF.R.U32.HI R214, RZ, 0x10, R17 ;  /* 0x00000010ffd64819 */ /* 0x000fe20000011611 */
[----:B------:R-:W-:Y:S01]  /*4fe0*/  VIADD R220, R220, 0x1 ;  /* 0x00000001dcdc7836 */ /* 0x000fe20000000000 */
[----:B------:R-:W-:Y:S02]  /*4ff0*/  @!P1 SHF.R.U32.HI R0, RZ, R15, R0 ;  /* 0x0000000fff009219 */ /* 0x000fe40000011600 */
[----:B------:R-:W-:Y:S02]  /*5000*/  @!P1 SEL R3, R95, R4, !P0 ;  /* 0x000000045f039207 */ /* 0x000fe40004000000 */
[----:B------:R-:W-:Y:S05]  /*5010*/  @!P1 SEL R4, R97, R0, !P2 ;  /* 0x0000000061049207 */ /* 0x000fea0005000000 */
[----:B------:R-:W-:Y:S02]  /*5020*/  @!P1 IMAD.IADD R0, R3, 0x1, -R4 ;  /* 0x0000000103009824 */ /* 0x000fe400078e0a04 */
[----:B------:R-:W-:Y:S02]  /*5030*/  @!P1 IMAD.IADD R3, R4, 0x1, -R3 ;  /* 0x0000000104039824 */ /* 0x000fe400078e0a03 */
[----:B------:R-:W-:Y:S02]  /*5040*/  @!P1 IMAD R97, R0, R10, R97 ;  /* 0x0000000a00619224 */ /* 0x000fe400078e0261 */
[----:B------:R-:W-:Y:S01]  /*5050*/  @!P1 IMAD R95, R3, R12, R95 ;  /* 0x0000000c035f9224 */ /* 0x000fe200078e025f */
[----:B------:R-:W-:Y:S06]  /*5060*/  BRA.U !UP0, `(.L_x_78) ;  /* 0x0000000108407547 */ /* 0x000fec000b800000 */
[----:B------:R-:W1:Y:S01]  /*5070*/  LDCU.64 UR8, c[0x4][0x80] ;  /* 0x01001000ff0877ac */ /* 0x000e620008000a00 */
[----:B------:R-:W-:Y:S01]  /*5080*/  MOV R15, 0x0 ;  /* 0x00000000000f7802 */ /* 0x000fe20000000f00 */
[----:B------:R-:W-:Y:S02]  /*5090*/  HFMA2 R12, -RZ, RZ, 0, 5.9604644775390625e-08 ;  /* 0x00000001ff0c7431 */ /* 0x000fe400000001ff */
[----:B------:R-:W-:Y:S02]  /*50a0*/  IMAD.MOV.U32 R8, RZ, RZ, 0x70 ;  /* 0x00000070ff087424 */ /* 0x000fe400078e00ff */
[----:B------:R-:W-:Y:S01]  /*50b0*/  IMAD.MOV.U32 R13, RZ, RZ, RZ ;  /* 0x000000ffff0d7224 */ /* 0x000fe200078e00ff */
[----:B------:R-:W2:Y:S01]  /*50c0*/  LDCU.64 UR6, c[0x4][0x88] ;  /* 0x01001100ff0677ac */ /* 0x000ea20008000a00 */
[----:B------:R-:W3:Y:S01]  /*50d0*/  LDC.64 R14, c[0x4][R15] ;  /* 0x010000000f0e7b82 */ /* 0x000ee20000000a00 */
[----:B------:R-:W4:Y:S01]  /*50e0*/  LDCU.64 UR4, c[0x4][0x8] ;  /* 0x01000100ff0477ac */ /* 0x000f220008000a00 */
[----:B-1----:R-:W-:Y:S01]  /*50f0*/  MOV R5, UR9 ;  /* 0x0000000900057c02 */ /* 0x002fe20008000f00 */
[----:B------:R-:W-:Y:S01]  /*5100*/  IMAD.U32 R4, RZ, RZ, UR8 ;  /* 0x00000008ff047e24 */ /* 0x000fe2000f8e00ff */
[----:B--2---:R-:W-:Y:S01]  /*5110*/  MOV R7, UR7 ;  /* 0x0000000700077c02 */ /* 0x004fe20008000f00 */
[----:B------:R-:W-:Y:S01]  /*5120*/  IMAD.U32 R6, RZ, RZ, UR6 ;  /* 0x00000006ff067e24 */ /* 0x000fe2000f8e00ff */
[----:B----4-:R-:W-:Y:S01]  /*5130*/  MOV R11, UR5 ;  /* 0x00000005000b7c02 */ /* 0x010fe20008000f00 */
[----:B------:R-:W-:Y:S02]  /*5140*/  IMAD.U32 R10, RZ, RZ, UR4 ;  /* 0x00000004ff0a7e24 */ /* 0x000fe4000f8e00ff */
[----:B------:R-:W-:Y:S07]  /*5150*/  LEPC R20, `(.L_x_78) ;  /* 0x000000001014794e */ /* 0x000fee0000000000 */
[----:B---3-5:R-:W-:Y:S05]  /*5160*/  CALL.ABS.NOINC R14 ;  /* 0x000000000e007343 */ /* 0x028fea0003c00000 */
.L_x_78:
[----:B------:R-:W-:Y:S01]  /*5170*/  LOP3.LUT P0, RZ, R218, 0x90, RZ, 0xc0, !PT ;  /* 0x00000090daff7812 */ /* 0x000fe2000780c0ff */
[----:B------:R-:W-:Y:S11]  /*5180*/  BSSY.RECONVERGENT B6, `(.L_x_79) ;  /* 0x0000013000067945 */ /* 0x000ff60003800200 */
[----:B------:R-:W-:Y:S01]  /*5190*/  @!UPT UIADD3 URZ, UPT, UPT, URZ, URZ, URZ ;  /* 0x000000fffffff290 */ /* 0x000fe2000fffe0ff */
[----:B------:R-:W-:Y:S05]  /*51a0*/  @!P0 BRA `(.L_x_80) ;  /* 0x0000000000408947 */ /* 0x000fea0003800000 */
        /* <DEDUP_REMOVED lines=16> */
.L_x_80:
[----:B------:R-:W-:Y:S05]  /*52b0*/  BSYNC.RECONVERGENT B6 ;  /* 0x0000000000067941 */ /* 0x000fea0003800200 */
.L_x_79:
[----:B------:R-:W-:Y:S01]  /*52c0*/  ISETP.NE.U32.AND P3, PT, R192, RZ, PT ;  /* 0x000000ffc000720c */ /* 0x000fe20003f65070 */
[----:B------:R-:W-:Y:S01]  /*52d0*/  UISETP.NE.AND UP1, UPT, UR42, URZ, UPT ;  /* 0x000000ff2a00728c */ /* 0x000fe2000bf25270 */
[----:B------:R-:W-:Y:S02]  /*52e0*/  ISETP.NE.U32.AND P4, PT, R188, RZ, PT ;  /* 0x000000ffbc00720c */ /* 0x000fe40003f85070 */
[----:B------:R-:W-:Y:S02]  /*52f0*/  ISETP.NE.AND.EX P3, PT, R193, RZ, PT, P3 ;  /* 0x000000ffc100720c */ /* 0x000fe40003f65330 */
[----:B------:R-:W-:Y:S02]  /*5300*/  PLOP3.LUT P1, PT, PT, PT, PT, 0x8, 0x80 ;  /* 0x000000000080781c */ /* 0x000fe40003f2e170 */
[----:B------:R-:W-:Y:S02]  /*5310*/  PLOP3.LUT P0, PT, PT, PT, UP1, 0x80, 0x8 ;  /* 0x000000000008781c */ /* 0x000fe40003f0f018 */
[----:B------:R-:W-:Y:S02]  /*5320*/  ISETP.NE.AND.EX P4, PT, R189, RZ, PT, P4 ;  /* 0x000000ffbd00720c */ /* 0x000fe40003f85340 */
[----:B------:R-:W1:Y:S09]  /*5330*/  @UP1 LDCU.64 UR4, c[0x0][0x888] ;  /* 0x00011100ff0417ac */ /* 0x000e720008000a00 */
[----:B------:R-:W-:Y:S01]  /*5340*/  @P0 PLOP3.LUT P1, PT, P3, PT, PT, 0x80, 0x8 ;  /* 0x000000000008081c */ /* 0x000fe20001f2f070 */
[----:B-1----:R-:W-:Y:S04]  /*5350*/  @UP1 UISETP.NE.U32.AND UP0, UPT, UR4, URZ, UPT ;  /* 0x000000ff0400128c */ /* 0x002fe8000bf05070 */
[----:B------:R-:W-:Y:S04]  /*5360*/  @UP1 UISETP.NE.AND.EX UP0, UPT, UR5, URZ, UPT, UP0 ;  /* 0x000000ff0500128c */ /* 0x000fe8000bf05300 */
[----:B------:R-:W-:Y:S01]  /*5370*/  @UP1 USEL UR4, URZ, 0xffffffff, UP0 ;  /* 0xffffffffff041887 */ /* 0x000fe20008000000 */
[----:B------:R-:W-:Y:S11]  /*5380*/  @!P3 BRA `(.L_x_81) ;  /* 0x00000000002cb947 */ /* 0x000ff60003800000 */
[----:B------:R-:W-:Y:S01]  /*5390*/  ISETP.NE.U32.AND P2, PT, R190, RZ, PT ;  /* 0x000000ffbe00720c */ /* 0x000fe20003f45070 */
[----:B------:R-:W-:Y:S03]  /*53a0*/  IMAD.MOV.U32 R206, RZ, RZ, 0x1 ;  /* 0x00000001ffce7424 */ /* 0x000fe600078e00ff */
[----:B------:R-:W-:Y:S11]  /*53b0*/  ISETP.NE.AND.EX P2, PT, R191, RZ, PT, P2 ;  /* 0x000000ffbf00720c */ /* 0x000ff60003f45320 */
[----:B------:R-:W-:Y:S02]  /*53c0*/  @!UPT UIADD3 URZ, UPT, UPT, URZ, URZ, URZ ;  /* 0x000000fffffff290 */ /* 0x000fe4000fffe0ff */
[----:B------:R-:W1:Y:S01]  /*53d0*/  @P2 LDC.64 R4, c[0x0][0x888] ;  /* 0x00022200ff042b82 */ /* 0x000e620000000a00 */
[----:B------:R-:W-:Y:S04]  /*53e0*/  @P2 IMAD R0, R192, UR36, RZ ;  /* 0x00000024c0002c24 */ /* 0x000fe8000f8e02ff */
[----:B-1----:R-:W-:Y:S04]  /*53f0*/  @P2 IMAD.WIDE R4, R0, 0x4, R4 ;  /* 0x0000000400042825 */ /* 0x002fe800078e0204 */
[----:B------:R-:W-:Y:S01]  /*5400*/  HFMA2 R0, -RZ, RZ, 0, 5.9604644775390625e-08 ;  /* 0x00000001ff007431 */ /* 0x000fe200000001ff */
[----:B-----5:R1:W5:Y:S04]  /*5410*/  @P2 LDG.E R102, desc[UR46][R4.64] ;  /* 0x0000002e04662981 */ /* 0x020368000c1e1900 */
[----:B------:R-:W-:Y:S01]  /*5420*/  @!P2 PRMT R206, R0, 0x7610, R206 ;  /* 0x0000761000cea816 */ /* 0x000fe200000000ce */
[----:B-1----:R-:W2:Y:S06]  /*5430*/  @!P2 LDC R102, c[0x0][0x880] ;  /* 0x00022000ff66ab82 */ /* 0x002eac0000000800 */
.L_x_81:
[----:B------:R-:W-:Y:S05]  /*5440*/  @!P4 BRA `(.L_x_82) ;  /* 0x000000000020c947 */ /* 0x000fea0003800000 */
[----:B------:R-:W-:Y:S04]  /*5450*/  ISETP.NE.U32.AND P2, PT, R182, RZ, PT ;  /* 0x000000ffb600720c */ /* 0x000fe80003f45070 */
[----:B------:R-:W-:Y:S11]  /*5460*/  ISETP.NE.AND.EX P2, PT, R183, RZ, PT, P2 ;  /* 0x000000ffb700720c */ /* 0x000ff60003f45320 */
[----:B------:R-:W-:Y:S02]  /*5470*/  @!UPT UIADD3 URZ, UPT, UPT, URZ, URZ, URZ ;  /* 0x000000fffffff290 */ /* 0x000fe4000fffe0ff */
[----:B------:R-:W1:Y:S01]  /*5480*/  @P2 LDC.64 R4, c[0x0][0x8a8] ;  /* 0x00022a00ff042b82 */ /* 0x000e620000000a00 */
[----:B------:R-:W-:Y:S04]  /*5490*/  @P2 IMAD R0, R188, UR36, RZ ;  /* 0x00000024bc002c24 */ /* 0x000fe8000f8e02ff */
[----:B-1----:R-:W-:Y:S05]  /*54a0*/  @P2 IMAD.WIDE R4, R0, 0x4, R4 ;  /* 0x0000000400042825 */ /* 0x002fea00078e0204 */
[----:B-----5:R1:W5:Y:S02]  /*54b0*/  @P2 LDG.E R98, desc[UR46][R4.64] ;  /* 0x0000002e04622981 */ /* 0x020364000c1e1900 */
[----:B-1----:R-:W3:Y:S02]  /*54c0*/  @!P2 LDC R98, c[0x0][0x8a0] ;  /* 0x00022800ff62ab82 */ /* 0x002ee40000000800 */
.L_x_82:
[----:B--2--5:R-:W-:Y:S01]  /*54d0*/  @P0 ISETP.NE.AND P4, PT, R102, RZ, PT ;  /* 0x000000ff6600020c */ /* 0x024fe20003f85270 */
[----:B------:R-:W-:Y:S01]  /*54e0*/  IMAD.U32 R0, RZ, RZ, UR4 ;  /* 0x00000004ff007e24 */ /* 0x000fe2000f8e00ff */
[----:B------:R-:W-:Y:S01]  /*54f0*/  @P0 LOP3.LUT P2, RZ, R206, 0xff, RZ, 0xc0, !PT ;  /* 0x000000ffceff0812 */ /* 0x000fe2000784c0ff */
[----:B------:R-:W-:Y:S01]  /*5500*/  BSSY B1, `(.L_x_83) ;  /* 0x0000041000017945 */ /* 0x000fe20003800000 */
[----:B------:R-:W-:Y:S02]  /*5510*/  @P0 SEL R3, RZ, 0xffffffff, P4 ;  /* 0xffffffffff030807 */ /* 0x000fe40002000000 */
[----:B------:R-:W-:Y:S02]  /*5520*/  CS2R R126, SRZ ;  /* 0x00000000007e7805 */ /* 0x000fe4000001ff00 */
[----:B------:R-:W-:Y:S02]  /*5530*/  LEA R16, R96, UR41, 0x3 ;  /* 0x0000002960107c11 */ /* 0x000fe4000f8e18ff */
[----:B------:R-:W-:Y:S02]  /*5540*/  CS2R R124, SRZ ;  /* 0x00000000007c7805 */ /* 0x000fe4000001ff00 */
[----:B------:R-:W-:Y:S02]  /*5550*/  @P1 SEL R3, R0, R3, !P2 ;  /* 0x0000000300031207 */ /* 0x000fe40005000000 */
[----:B------:R-:W-:Y:S02]  /*5560*/  CS2R R122, SRZ ;  /* 0x00000000007a7805 */ /* 0x000fe4000001ff00 */
[----:B------:R-:W-:Y:S02]  /*5570*/  SHF.L.U32 R9, R217, 0x1f, RZ ;  /* 0x0000001fd9097819 */ /* 0x000fe400000006ff */
[----:B------:R-:W-:Y:S02]  /*5580*/  CS2R R120, SRZ ;  /* 0x0000000000787805 */ /* 0x000fe4000001ff00 */
[----:B------:R-:W-:Y:S02]  /*5590*/  @P0 LOP3.LUT R3, R3, 0x1, RZ, 0xc0, !PT ;  /* 0x0000000103030812 */ /* 0x000fe400078ec0ff */
[----:B------:R-:W-:Y:S02]  /*55a0*/  CS2R R118, SRZ ;  /* 0x0000000000767805 */ /* 0x000fe4000001ff00 */
[----:B------:R-:W-:Y:S02]  /*55b0*/  PLOP3.LUT P5, PT, PT, PT, PT, 0x8, 0x80 ;  /* 0x000000000080781c */ /* 0x000fe40003fae170 */
[----:B------:R-:W-:Y:S02]  /*55c0*/  CS2R R116, SRZ ;  /* 0x0000000000747805 */ /* 0x000fe4000001ff00 */
[----:B------:R-:W-:Y:S02]  /*55d0*/  ISETP.NE.U32.OR P1, PT, R3, 0x1, !P0 ;  /* 0x000000010300780c */ /* 0x000fe40004725470 */
[----:B------:R-:W-:Y:S02]  /*55e0*/  CS2R R114, SRZ ;  /* 0x0000000000727805 */ /* 0x000fe4000001ff00 */
[----:B------:R-:W-:Y:S02]  /*55f0*/  CS2R R112, SRZ ;  /* 0x0000000000707805 */ /* 0x000fe4000001ff00 */
[----:B------:R-:W-:Y:S02]  /*5600*/  CS2R R110, SRZ ;  /* 0x00000000006e7805 */ /* 0x000fe4000001ff00 */
[----:B------:R-:W-:Y:S05]  /*5610*/  CS2R R108, SRZ ;  /* 0x00000000006c7805 */ /* 0x000fea000001ff00 */
[----:B------:R-:W-:Y:S04]  /*5620*/  @P1 SHF.L.U32 R4, R215, 0x1f, RZ ;  /* 0x0000001fd7041819 */ /* 0x000fe800000006ff */
[----:B------:R-:W1:Y:S01]  /*5630*/  @P1 SYNCS.PHASECHK.TRANS64.TRYWAIT P0, [UR41+0x30], R4 ;  /* 0x00003004ff0015a7 */ /* 0x000e620008001129 */
[----:B------:R2:W4:Y:S01]  /*5640*/  SYNCS.PHASECHK.TRANS64.TRYWAIT P4, [R16+URZ+0x70], R9 ;  /* 0x00007009100075a7 */ /* 0x00052200080811ff */
[----:B-1----:R-:W-:Y:S01]  /*5650*/  @P1 PLOP3.LUT P5, PT, P0, PT, PT, 0x8, 0x80 ;  /* 0x000000000080181c */ /* 0x002fe200007ae170 */
[----:B------:R-:W-:Y:S01]  /*5660*/  @!UPT UIADD3 URZ, UPT, UPT, URZ, URZ, URZ ;  /* 0x000000fffffff290 */ /* 0x000fe2000fffe0ff */
[----:B--2-4-:R-:W-:Y:S11]  /*5670*/  @!P1 BRA `(.L_x_84) ;  /* 0x0000000000a49947 */ /* 0x014ff60003800000 */
[----:B------:R-:W-:Y:S01]  /*5680*/  ISETP.NE.U32.AND P0, PT, RZ, UR38, PT ;  /* 0x00000026ff007c0c */ /* 0x000fe2000bf05070 */
[----:B------:R-:W-:Y:S01]  /*5690*/  BSSY B0, `(.L_x_85) ;  /* 0x0000018000007945 */ /* 0x000fe20003800000 */
[----:B------:R-:W-:Y:S02]  /*56a0*/  ISETP.NE.AND P2, PT, R102, RZ, PT ;  /* 0x000000ff6600720c */ /* 0x000fe40003f45270 */
[----:B------:R-:W-:Y:S02]  /*56b0*/  CS2R R110, SRZ ;  /* 0x00000000006e7805 */ /* 0x000fe4000001ff00 */
[----:B------:R-:W-:Y:S02]  /*56c0*/  ISETP.NE.AND.EX P0, PT, RZ, UR39, PT, P0 ;  /* 0x00000027ff007c0c */ /* 0x000fe4000bf05300 */
[----:B------:R-:W-:Y:S02]  /*56d0*/  CS2R R108, SRZ ;  /* 0x00000000006c7805 */ /* 0x000fe4000001ff00 */
[----:B------:R-:W-:Y:S02]  /*56e0*/  LOP3.LUT P1, RZ, R206, 0xff, RZ, 0xc0, !PT ;  /* 0x000000ffceff7812 */ /* 0x000fe4000782c0ff */
[----:B------:R-:W-:Y:S02]  /*56f0*/  CS2R R114, SRZ ;  /* 0x0000000000727805 */ /* 0x000fe4000001ff00 */
[----:B------:R-:W-:Y:S02]  /*5700*/  SEL R0, RZ, 0xffffffff, P2 ;  /* 0xffffffffff007807 */ /* 0x000fe40001000000 */
[----:B------:R-:W-:Y:S02]  /*5710*/  CS2R R112, SRZ ;  /* 0x0000000000707805 */ /* 0x000fe4000001ff00 */
[----:B------:R-:W-:Y:S02]  /*5720*/  SEL R3, RZ, 0xffffffff, P0 ;  /* 0xffffffffff037807 */ /* 0x000fe40000000000 */
[----:B------:R-:W-:Y:S02]  /*5730*/  CS2R R118, SRZ ;  /* 0x0000000000767805 */ /* 0x000fe4000001ff00 */
[----:B------:R-:W-:Y:S02]  /*5740*/  CS2R R116, SRZ ;  /* 0x0000000000747805 */ /* 0x000fe4000001ff00 */
[----:B------:R-:W-:Y:S02]  /*5750*/  CS2R R122, SRZ ;  /* 0x00000000007a7805 */ /* 0x000fe4000001ff00 */
[----:B------:R-:W-:Y:S02]  /*5760*/  @P3 SEL R0, R3, R0, !P1 ;  /* 0x0000000003003207 */ /* 0x000fe40004800000 */
[----:B------:R-:W-:Y:S02]  /*5770*/  CS2R R120, SRZ ;  /* 0x0000000000787805 */ /* 0x000fe4000001ff00 */
[----:B------:R-:W-:Y:S02]  /*5780*/  CS2R R126, SRZ ;  /* 0x00000000007e7805 */ /* 0x000fe4000001ff00 */
[----:B------:R-:W-:Y:S02]  /*5790*/  CS2R R124, SRZ ;  /* 0x00000000007c7805 */ /* 0x000fe4000001ff00 */
[----:B------:R-:W-:Y:S04]  /*57a0*/  LOP3.LUT R0, R0, 0x1, RZ, 0xc0, !PT ;  /* 0x0000000100007812 */ /* 0x000fe800078ec0ff */
[----:B------:R-:W-:Y:S01]  /*57b0*/  ISETP.NE.U32.AND P0, PT, R0, 0x1, PT ;  /* 0x000000010000780c */ /* 0x000fe20003f05070 */
[----:B------:R-:W-:Y:S01]  /*57c0*/  @!UPT UIADD3 URZ, UPT, UPT, URZ, URZ, URZ ;  /* 0x000000fffffff290 */ /* 0x000fe2000fffe0ff */
[----:B------:R-:W-:Y:S11]  /*57d0*/  @!P5 BRA `(.L_x_86) ;  /* 0x00000000000cd947 */ /* 0x000ff60003800000 */
[----:B------:R-:W-:Y:S04]  /*57e0*/  SHF.L.U32 R3, R215, 0x1f, RZ ;  /* 0x0000001fd7037819 */ /* 0x000fe800000006ff */
[----:B------:R-:W1:Y:S02]  /*57f0*/  SYNCS.PHASECHK.TRANS64.TRYWAIT P1, [UR41+0x30], R3 ;  /* 0x00003003ff0075a7 */ /* 0x000e640008021129 */
[----:B-1----:R-:W-:Y:S05]  /*5800*/  @!P1 BRA `(.L_x_87) ;  /* 0x0000002800889947 */ /* 0x002fea0003800000 */
.L_x_86:
[----:B------:R-:W-:Y:S05]  /*5810*/  BSYNC B0 ;  /* 0x0000000000007941 */ /* 0x000fea0003800000 */
.L_x_85:
[----:B------:R2:W4:Y:S01]  /*5820*/  @P0 LDS.128 R108, [R212+UR41+0x200] ;  /* 0x00020029d46c0984 */ /* 0x0005220008000c00 */
[----:B------:R-:W-:Y:S01]  /*5830*/  UIADD3 UR4, UPT, UPT, UR41, 0x38, URZ ;  /* 0x0000003829047890 */ /* 0x000fe2000fffe0ff */
[----:B------:R-:W-:Y:S02]  /*5840*/  LOP3.LUT R215, R215, 0x1, RZ, 0x3c, !PT ;  /* 0x00000001d7d77812 */ /* 0x000fe400078e3cff */
[----:B------:R2:W1:Y:S01]  /*5850*/  @P0 LDS.128 R112, [R212+UR41+0xa00] ;  /* 0x000a0029d4700984 */ /* 0x0004620008000c00 */
[----:B------:R-:W-:Y:S03]  /*5860*/  UPRMT UR4, UR37, 0x654, UR4 ;  /* 0x0000065425047896 */ /* 0x000fe60008000004 */
[----:B------:R2:W1:Y:S04]  /*5870*/  @P0 LDS.128 R116, [R212+UR41+0x1200] ;  /* 0x00120029d4740984 */ /* 0x0004680008000c00 */
[----:B------:R2:W1:Y:S04]  /*5880*/  @P0 LDS.128 R120, [R212+UR41+0x1a00] ;  /* 0x001a0029d4780984 */ /* 0x0004680008000c00 */
[----:B------:R2:W1:Y:S01]  /*5890*/  @P0 LDS.128 R124, [R212+UR41+0x2200] ;  /* 0x00220029d47c0984 */ /* 0x0004620008000c00 */
[----:B------:R-:W-:Y:S01]  /*58a0*/  @!PT LDS RZ, [RZ] ;  /* 0x00000000fffff984 */ /* 0x000fe20000000800 */
[----:B------:R-:W-:Y:S01]  /*58b0*/  @!PT LDS RZ, [RZ] ;  /* 0x00000000fffff984 */ /* 0x000fe20000000800 */
[----:B------:R-:W-:Y:S01]  /*58c0*/  @!PT LDS RZ, [RZ] ;  /* 0x00000000fffff984 */ /* 0x000fe20000000800 */
[----:B------:R-:W-:Y:S01]  /*58d0*/  @!PT LDS RZ, [RZ] ;  /* 0x00000000fffff984 */ /* 0x000fe20000000800 */
[----:B------:R5:W-:Y:S06]  /*58e0*/  MEMBAR.ALL.CTA ;  /* 0x0000000000007992 */ /* 0x000bec0000008000 */
[----:B-----5:R-:W5:Y:S02]  /*58f0*/  FENCE.VIEW.ASYNC.S ;  /* 0x00000000000073c6 */ /* 0x020f640000000000 */
[----:B-----5:R-:W-:Y:S01]  /*5900*/  SYNCS.ARRIVE.TRANS64.RED.A1T0 RZ, [UR4], RZ ;  /* 0x000000ffffff79a7 */ /* 0x020fe20008100404 */
.L_x_84:
[----:B------:R-:W-:Y:S05]  /*5910*/  BSYNC B1 ;  /* 0x0000000000017941 */ /* 0x000fea0003800000 */
.L_x_83:
[----:B-1----:R-:W-:Y:S04]  /*5920*/  LEA.HI R0, R96, R96, RZ, 0x1 ;  /* 0x0000006060007211 */ /* 0x002fe800078f08ff */
[----:B------:R-:W-:Y:S02]  /*5930*/  SHF.R.U32.HI R7, RZ, 0x1, R0 ;  /* 0x00000001ff077819 */ /* 0x000fe40000011600 */
[----:B------:R-:W-:Y:S03]  /*5940*/  LOP3.LUT R5, R0, 0xffe, RZ, 0xc0, !PT ;  /* 0x00000ffe00057812 */ /* 0x000fe600078ec0ff */
[----:B------:R-:W-:Y:S02]  /*5950*/  IMAD R3, R7, 0xa0, R2 ;  /* 0x000000a007037824 */ /* 0x000fe400078e0202 */
[----:B------:R-:W-:Y:S04]  /*5960*/  IMAD.IADD R0, R96, 0x1, -R5 ;  /* 0x0000000160007824 */ /* 0x000fe800078e0a05 */
[----:B------:R-:W-:Y:S05]  /*5970*/  IMAD R99, R0, 0x100000, R3 ;  /* 0x0010000000637824 */ /* 0x000fea00078e0203 */
[----:B------:R-:W-:Y:S04]  /*5980*/  SHF.R.U32.HI R4, RZ, 0x15, R99 ;  /* 0x00000015ff047819 */ /* 0x000fe80000011663 */
[----:B------:R-:W-:Y:S01]  /*5990*/  LOP3.LUT P0, RZ, R4, 0x3, R213, 0x48, !PT ;  /* 0x0000000304ff7812 */ /* 0x000fe200078048d5 */
[----:B------:R-:W-:Y:S01]  /*59a0*/  @!UPT UIADD3 URZ, UPT, UPT, URZ, URZ, URZ ;  /* 0x000000fffffff290 */ /* 0x000fe2000fffe0ff */
[----:B------:R-:W-:Y:S11]  /*59b0*/  @P4 BRA `(.L_x_88) ;  /* 0x0000000000084947 */ /* 0x000ff60003800000 */
[----:B------:R-:W1:Y:S02]  /*59c0*/  SYNCS.PHASECHK.TRANS64.TRYWAIT P1, [R16+URZ+0x70], R9 ;  /* 0x00007009100075a7 */ /* 0x000e6400080211ff */
[----:B-1----:R-:W-:Y:S05]  /*59d0*/  @!P1 BRA `(.L_x_89) ;  /* 0x00000028002c9947 */ /* 0x002fea0003800000 */
.L_x_88:
[----:B------:R-:W-:Y:S05]  /*59e0*/  @!P0 BRA `(.L_x_90) ;  /* 0x0000000000408947 */ /* 0x000fea0003800000 */
[----:B------:R-:W1:Y:S01]  /*59f0*/  LDCU.64 UR8, c[0x4][0x70] ;  /* 0x01000e00ff0877ac */ /* 0x000e620008000a00 */
[----:B------:R-:W-:Y:S01]  /*5a00*/  MOV R15, 0x0 ;  /* 0x00000000000f7802 */ /* 0x000fe20000000f00 */
[----:B------:R-:W-:Y:S02]  /*5a10*/  HFMA2 R12, -RZ, RZ, 0, 5.9604644775390625e-08 ;  /* 0x00000001ff0c7431 */ /* 0x000fe400000001ff */
[----:B------:R-:W-:Y:S02]  /*5a20*/  IMAD.MOV.U32 R8, RZ, RZ, 0x192 ;  /* 0x00000192ff087424 */ /* 0x000fe400078e00ff */
[----:B------:R-:W-:Y:S01]  /*5a30*/  IMAD.MOV.U32 R13, RZ, RZ, RZ ;  /* 0x000000ffff0d7224 */ /* 0x000fe200078e00ff */
[----:B------:R-:W5:Y:S01]  /*5a40*/  LDCU.64 UR6, c[0x4][0x78] ;  /* 0x01000f00ff0677ac */ /* 0x000f620008000a00 */
[----:B------:R-:W2:Y:S01]  /*5a50*/  LDC.64 R14, c[0x4][R15] ;  /* 0x010000000f0e7b82 */ /* 0x000ea20000000a00 */
[----:B------:R-:W3:Y:S01]  /*5a60*/  LDCU.64 UR4, c[0x4][0x10] ;  /* 0x01000200ff0477ac */ /* 0x000ee20008000a00 */
[----:B-1----:R-:W-:Y:S01]  /*5a70*/  MOV R5, UR9 ;  /* 0x0000000900057c02 */ /* 0x002fe20008000f00 */
[----:B------:R-:W-:Y:S01]  /*5a80*/  IMAD.U32 R4, RZ, RZ, UR8 ;  /* 0x00000008ff047e24 */ /* 0x000fe2000f8e00ff */
[----:B-----5:R-:W-:Y:S01]  /*5a90*/  MOV R7, UR7 ;  /* 0x0000000700077c02 */ /* 0x020fe20008000f00 */
[----:B------:R-:W-:Y:S01]  /*5aa0*/  IMAD.U32 R6, RZ, RZ, UR6 ;  /* 0x00000006ff067e24 */ /* 0x000fe2000f8e00ff */
[----:B---3--:R-:W-:Y:S01]  /*5ab0*/  MOV R11, UR5 ;  /* 0x00000005000b7c02 */ /* 0x008fe20008000f00 */
[----:B------:R-:W-:Y:S02]  /*5ac0*/  IMAD.U32 R10, RZ, RZ, UR4 ;  /* 0x00000004ff0a7e24 */ /* 0x000fe4000f8e00ff */
[----:B------:R-:W-:Y:S07]  /*5ad0*/  LEPC R20, `(.L_x_90) ;  /* 0x000000001014794e */ /* 0x000fee0000000000 */
[----:B--2-4-:R-:W-:Y:S05]  /*5ae0*/  CALL.ABS.NOINC R14 ;  /* 0x000000000e007343 */ /* 0x014fea0003c00000 */
.L_x_90:
[----:B------:R-:W-:Y:S05]  /*5af0*/  WARPSYNC.ALL ;  /* 0x0000000000007948 */ /* 0x000fea0003800000 */
[C---:B------:R-:W-:Y:S01]  /*5b00*/  R2UR UR4, R99.reuse ;  /* 0x00000000630472ca */ /* 0x040fe200000e0000 */
[----:B------:R-:W-:Y:S05]  /*5b10*/  VIADD R0, R99, 0x20 ;  /* 0x0000002063007836 */ /* 0x000fea0000000000 */
[----:B------:R-:W-:Y:S04]  /*5b20*/  SHF.R.U32.HI R0, RZ, 0x15, R0 ;  /* 0x00000015ff007819 */ /* 0x000fe80000011600 */
[----:B------:R-:W-:Y:S03]  /*5b30*/  LOP3.LUT P0, RZ, R0, 0x3, R213, 0x48, !PT ;  /* 0x0000000300ff7812 */ /* 0x000fe600078048d5 */
[----:B------:R-:W1:Y:S01]  /*5b40*/  LDTM.16dp32bit_t0_t15.x16 R72, tmem[UR4] ;  /* 0x00000004004879ee */ /* 0x000e620008a00000 */
[----:B------:R-:W1:Y:S09]  /*5b50*/  LDTM.16dp32bit_t16_t31.x16 R72, tmem[UR4+0x10] ;  /* 0x00001004004879ee */ /* 0x000e720008a20000 */
[----:B-1----:R-:W-:Y:S05]  /*5b60*/  @!P0 BRA `(.L_x_91) ;  /* 0x0000000000408947 */ /* 0x002fea0003800000 */
        /* <DEDUP_REMOVED lines=16> */
.L_x_91:
[----:B------:R-:W-:Y:S05]  /*5c70*/  WARPSYNC.ALL ;  /* 0x0000000000007948 */ /* 0x000fea0003800000 */
[C---:B------:R-:W-:Y:S01]  /*5c80*/  R2UR UR4, R99.reuse ;  /* 0x00000000630472ca */ /* 0x040fe200000e0000 */
[----:B------:R-:W-:Y:S05]  /*5c90*/  VIADD R0, R99, 0x40 ;  /* 0x0000004063007836 */ /* 0x000fea0000000000 */
[----:B------:R-:W-:Y:S04]  /*5ca0*/  SHF.R.U32.HI R0, RZ, 0x15, R0 ;  /* 0x00000015ff007819 */ /* 0x000fe80000011600 */
[----:B------:R-:W-:Y:S03]  /*5cb0*/  LOP3.LUT P0, RZ, R0, 0x3, R213, 0x48, !PT ;  /* 0x0000000300ff7812 */ /* 0x000fe600078048d5 */
[----:B------:R-:W1:Y:S01]  /*5cc0*/  LDTM.16dp32bit_t0_t15.x16 R56, tmem[UR4+0x20] ;  /* 0x00002004003879ee */ /* 0x000e620008a00000 */
        /* <DEDUP_REMOVED lines=18> */
.L_x_92:
        /* <DEDUP_REMOVED lines=24> */
.L_x_93:
        /* <DEDUP_REMOVED lines=24> */
.L_x_94:
[----:B------:R-:W-:Y:S01]  /*60f0*/  LOP3.LUT P0, RZ, R211, 0x60, RZ, 0xc0, !PT ;  /* 0x00000060d3ff7812 */ /* 0x000fe2000780c0ff */
[----:B------:R-:W-:Y:S05]  /*6100*/  WARPSYNC.ALL ;  /* 0x0000000000007948 */ /* 0x000fea0003800000 */
[----:B---3--:R-:W-:Y:S01]  /*6110*/  IMAD R0, R98, R72, RZ ;  /* 0x0000004862007224 */ /* 0x008fe200078e02ff */
[----:B----4-:R-:W-:Y:S01]  /*6120*/  SHF.L.U32 R129, R108, 0x10, RZ ;  /* 0x000000106c817819 */ /* 0x010fe200000006ff */
[----:B------:R-:W-:Y:S01]  /*6130*/  IMAD R4, R98, R74, RZ ;  /* 0x0000004a62047224 */ /* 0x000fe200078e02ff */
[----:B------:R-:W-:Y:S01]  /*6140*/  PRMT R7, R108, 0x8880, RZ ;  /* 0x000088806c077816 */ /* 0x000fe200000000ff */
[----:B------:R-:W-:Y:S01]  /*6150*/  IMAD R5, R98, R75, RZ ;  /* 0x0000004b62057224 */ /* 0x000fe200078e02ff */
[----:B------:R-:W-:Y:S01]  /*6160*/  SHF.L.U32 R128, R108, 0x8, RZ ;  /* 0x000000086c807819 */ /* 0x000fe200000006ff */
[C---:B------:R-:W-:Y:S01]  /*6170*/  IMAD R3, R98.reuse, R73, RZ ;  /* 0x0000004962037224 */ /* 0x040fe200078e02ff */
[----:B------:R-:W-:Y:S01]  /*6180*/  SHF.R.S32.HI R6, RZ, 0x18, R129 ;  /* 0x00000018ff067819 */ /* 0x000fe20000011481 */
[----:B------:R-:W-:Y:S01]  /*6190*/  IMAD R0, R7, R102, R0 ;  /* 0x0000006607007224 */ /* 0x000fe200078e0200 */
[----:B------:R-:W-:Y:S01]  /*61a0*/  SHF.R.S32.HI R9, RZ, 0x18, R128 ;  /* 0x00000018ff097819 */ /* 0x000fe20000011480 */
[----:B------:R-:W-:Y:S01]  /*61b0*/  IMAD R20, R98, R76, RZ ;  /* 0x0000004c62147224 */ /* 0x000fe200078e02ff */
[----:B------:R-:W-:Y:S01]  /*61c0*/  SHF.R.S32.HI R103, RZ, 0x18, R108 ;  /* 0x00000018ff677819 */ /* 0x000fe2000001146c */
[-C--:B------:R-:W-:Y:S01]  /*61d0*/  IMAD R3, R6, R102.reuse, R3 ;  /* 0x0000006606037224 */ /* 0x080fe200078e0203 */
[----:B------:R-:W-:Y:S01]  /*61e0*/  R2UR UR4, R99 ;  /* 0x00000000630472ca */ /* 0x000fe200000e0000 */
[-C--:B------:R-:W-:Y:S01]  /*61f0*/  IMAD R100, R9, R102.reuse, R4 ;  /* 0x0000006609647224 */ /* 0x080fe200078e0204 */
[----:B------:R-:W-:Y:S01]  /*6200*/  R2UR UR5, R16 ;  /* 0x00000000100572ca */ /* 0x000fe200000e0000 */
[----:B------:R-:W-:Y:S01]  /*6210*/  IMAD R101, R103, R102, R5 ;  /* 0x0000006667657224 */ /* 0x000fe200078e0205 */
[C---:B------:R-:W-:Y:S01]  /*6220*/  PRMT R180, R109.reuse, 0x8880, RZ ;  /* 0x000088806db47816 */ /* 0x040fe200000000ff */
[C---:B------:R-:W-:Y:S01]  /*6230*/  IMAD R21, R98.reuse, R77, RZ ;  /* 0x0000004d62157224 */ /* 0x040fe200078e02ff */
[C---:B------:R-:W-:Y:S01]  /*6240*/  SHF.L.U32 R104, R109.reuse, 0x10, RZ ;  /* 0x000000106d687819 */ /* 0x040fe200000006ff */
[C---:B------:R-:W-:Y:S01]  /*6250*/  IMAD R72, R98.reuse, R80, RZ ;  /* 0x0000005062487224 */ /* 0x040fe200078e02ff */
[----:B------:R-:W-:Y:S01]  /*6260*/  SHF.L.U32 R105, R109, 0x8, RZ ;  /* 0x000000086d697819 */ /* 0x000fe200000006ff */
[C---:B------:R-:W-:Y:S01]  /*6270*/  IMAD R73, R98.reuse, R81, RZ ;  /* 0x0000005162497224 */ /* 0x040fe200078e02ff */
[----:B------:R-:W-:Y:S01]  /*6280*/  MOV R103, R180 ;  /* 0x000000b400677202 */ /* 0x000fe20000000f00 */
[----:B------:R-:W-:Y:S01]  /*6290*/  IMAD R76, R98, R84, RZ ;  /* 0x00000054624c7224 */ /* 0x000fe200078e02ff */
[----:B------:R-:W-:Y:S01]  /*62a0*/  SHF.R.S32.HI R104, RZ, 0x18, R104 ;  /* 0x00000018ff687819 */ /* 0x000fe20000011468 */
[----:B------:R-:W-:Y:S01]  /*62b0*/  LDTM.16dp32bit_t0_t15.x16 R4, tmem[UR4+0x80] ;  /* 0x00008004000479ee */ /* 0x000fe20008a00000 */
[----:B------:R-:W1:Y:S01]  /*62c0*/  LDTM.16dp32bit_t16_t31.x16 R4, tmem[UR4+0x90] ;  /* 0x00009004000479ee */ /* 0x000e620008a20000 */
[----:B------:R-:W-:Y:S01]  /*62d0*/  PRMT R179, R110, 0x8880, RZ ;  /* 0x000088806eb37816 */ /* 0x000fe200000000ff */
[C---:B------:R-:W-:Y:S01]  /*62e0*/  IMAD R22, R98.reuse, R78, RZ ;  /* 0x0000004e62167224 */ /* 0x040fe200078e02ff */
[----:B------:R-:W-:Y:S01]  /*62f0*/  SHF.R.S32.HI R105, RZ, 0x18, R105 ;  /* 0x00000018ff697819 */ /* 0x000fe20000011469 */
[----:B------:R-:W-:Y:S01]  /*6300*/  IMAD R20, R103, R102, R20 ;  /* 0x0000006667147224 */ /* 0x000fe200078e0214 */
[----:B------:R-:W-:Y:S01]  /*6310*/  SHF.R.S32.HI R106, RZ, 0x18, R109 ;  /* 0x00000018ff6a7819 */ /* 0x000fe2000001146d */
[----:B------:R-:W-:Y:S01]  /*6320*/  IMAD R23, R98, R79, RZ ;  /* 0x0000004f62177224 */ /* 0x000fe200078e02ff */
[----:B------:R-:W-:Y:S01]  /*6330*/  I2IP.S8.S32.SAT R184, R101, R100, RZ ;  /* 0x0000006465b87239 */ /* 0x000fe200000014ff */
[----:B------:R-:W-:Y:S01]  /*6340*/  IMAD.U32 R175, R110, 0x10000, RZ ;  /* 0x000100006eaf7824 */ /* 0x000fe200078e00ff */
[----:B------:R-:W-:Y:S01]  /*6350*/  MOV R101, R179 ;  /* 0x000000b300657202 */ /* 0x000fe20000000f00 */
[-C--:B------:R-:W-:Y:S01]  /*6360*/  IMAD R21, R104, R102.reuse, R21 ;  /* 0x0000006668157224 */ /* 0x080fe200078e0215 */
[----:B------:R-:W-:Y:S01]  /*6370*/  SHF.L.U32 R172, R110, 0x8, RZ ;  /* 0x000000086eac7819 */ /* 0x000fe200000006ff */
[-C--:B------:R-:W-:Y:S01]  /*6380*/  IMAD R22, R105, R102.reuse, R22 ;  /* 0x0000006669167224 */ /* 0x080fe200078e0216 */
[----:B------:R-:W-:Y:S01]  /*6390*/  SHF.R.S32.HI R100, RZ, 0x18, R175 ;  /* 0x00000018ff647819 */ /* 0x000fe200000114af */
[-C--:B------:R-:W-:Y:S01]  /*63a0*/  IMAD R23, R106, R102.reuse, R23 ;  /* 0x000000666a177224 */ /* 0x080fe200078e0217 */
[----:B------:R-:W-:Y:S01]  /*63b0*/  PRMT R168, R111, 0x8880, RZ ;  /* 0x000088806fa87816 */ /* 0x000fe200000000ff */
[----:B------:R-:W-:Y:S01]  /*63c0*/  IMAD R72, R101, R102, R72 ;  /* 0x0000006665487224 */ /* 0x000fe200078e0248 */
[----:B------:R-:W-:Y:S01]  /*63d0*/  SHF.R.S32.HI R101, RZ, 0x18, R172 ;  /* 0x00000018ff657819 */ /* 0x000fe200000114ac */
[C---:B------:R-:W-:Y:S01]  /*63e0*/  IMAD R74, R98.reuse, R82, RZ ;  /* 0x00000052624a7224 */ /* 0x040fe200078e02ff */
[----:B------:R-:W-:Y:S01]  /*63f0*/  SHF.R.S32.HI R107, RZ, 0x18, R110 ;  /* 0x00000018ff6b7819 */ /* 0x000fe2000001146e */
[----:B------:R-:W-:Y:S01]  /*6400*/  IMAD R75, R98, R83, RZ ;  /* 0x00000053624b7224 */ /* 0x000fe200078e02ff */
[C---:B------:R-:W-:Y:S01]  /*6410*/  SHF.L.U32 R167, R111.reuse, 0x10, RZ ;  /* 0x000000106fa77819 */ /* 0x040fe200000006ff */
[-C--:B------:R-:W-:Y:S01]  /*6420*/  IMAD R73, R100, R102.reuse, R73 ;  /* 0x0000006664497224 */ /* 0x080fe200078e0249 */
[----:B------:R-:W-:Y:S01]  /*6430*/  SHF.L.U32 R165, R111, 0x8, RZ ;  /* 0x000000086fa57819 */ /* 0x000fe200000006ff */
[----:B------:R-:W-:Y:S01]  /*6440*/  IMAD R74, R101, R102, R74 ;  /* 0x00000066654a7224 */ /* 0x000fe200078e024a */
[----:B------:R-:W-:Y:S01]  /*6450*/  MOV R103, R168 ;  /* 0x000000a800677202 */ /* 0x000fe20000000f00 */
[----:B------:R-:W-:Y:S01]  /*6460*/  IMAD R77, R98, R85, RZ ;  /* 0x00000055624d7224 */ /* 0x000fe200078e02ff */
[----:B------:R-:W-:Y:S01]  /*6470*/  SHF.R.S32.HI R100, RZ, 0x18, R167 ;  /* 0x00000018ff647819 */ /* 0x000fe200000114a7 */
[----:B------:R-:W-:Y:S01]  /*6480*/  IMAD R75, R107, R102, R75 ;  /* 0x000000666b4b7224 */ /* 0x000fe200078e024b */
[----:B------:R-:W-:Y:S01]  /*6490*/  PRMT R178, R112, 0x8880, RZ ;  /* 0x0000888070b27816 */ /* 0x000fe200000000ff */
[C---:B------:R-:W-:Y:S01]  /*64a0*/  IMAD R78, R98.reuse, R86, RZ ;  /* 0x00000056624e7224 */ /* 0x040fe200078e02ff */
[----:B------:R-:W-:Y:S01]  /*64b0*/  SHF.R.S32.HI R105, RZ, 0x18, R165 ;  /* 0x00000018ff697819 */ /* 0x000fe200000114a5 */
[----:B------:R-:W-:Y:S01]  /*64c0*/  IMAD R76, R103, R102, R76 ;  /* 0x00000066674c7224 */ /* 0x000fe200078e024c */
[----:B------:R-:W-:Y:S01]  /*64d0*/  SHF.R.S32.HI R108, RZ, 0x18, R111 ;  /* 0x00000018ff6c7819 */ /* 0x000fe2000001146f */
[----:B------:R-:W-:Y:S01]  /*64e0*/  IMAD R79, R98, R87, RZ ;  /* 0x00000057624f7224 */ /* 0x000fe200078e02ff */
[C---:B------:R-:W-:Y:S01]  /*64f0*/  SHF.L.U32 R177, R112.reuse, 0x10, RZ ;  /* 0x0000001070b17819 */ /* 0x040fe200000006ff */
[----:B------:R-:W-:Y:S01]  /*6500*/  IMAD.SHL.U32 R176, R112, 0x100, RZ ;  /* 0x0000010070b07824 */ /* 0x000fe200078e00ff */
[----:B------:R-:W-:Y:S01]  /*6510*/  MOV R101, R178 ;  /* 0x000000b200657202 */ /* 0x000fe20000000f00 */
[----:B------:R-:W-:Y:S01]  /*6520*/  IMAD R77, R100, R102, R77 ;  /* 0x00000066644d7224 */ /* 0x000fe200078e024d */
[----:B------:R-:W-:Y:S01]  /*6530*/  SHF.R.S32.HI R100, RZ, 0x18, R177 ;  /* 0x00000018ff647819 */ /* 0x000fe200000114b1 */
[C---:B------:R-:W-:Y:S01]  /*6540*/  IMAD R56, R98.reuse, R56, RZ ;  /* 0x0000003862387224 */ /* 0x040fe200078e02ff */
[----:B------:R-:W-:Y:S01]  /*6550*/  PRMT R174, R113, 0x8880, RZ ;  /* 0x0000888071ae7816 */ /* 0x000fe200000000ff */
[-C--:B------:R-:W-:Y:S01]  /*6560*/  IMAD R78, R105, R102.reuse, R78 ;  /* 0x00000066694e7224 */ /* 0x080fe200078e024e */
[----:B------:R-:W-:Y:S01]  /*6570*/  SHF.R.S32.HI R103, RZ, 0x18, R176 ;  /* 0x00000018ff677819 */ /* 0x000fe200000114b0 */
[----:B------:R-:W-:Y:S01]  /*6580*/  IMAD R57, R98, R57, RZ ;  /* 0x0000003962397224 */ /* 0x000fe200078e02ff */
[----:B------:R-:W-:Y:S01]  /*6590*/  SHF.R.S32.HI R109, RZ, 0x18, R112 ;  /* 0x00000018ff6d7819 */ /* 0x000fe20000011470 */
[----:B------:R-:W-:Y:S01]  /*65a0*/  IMAD R79, R108, R102, R79 ;  /* 0x000000666c4f7224 */ /* 0x000fe200078e024f */
[C---:B------:R-:W-:Y:S01]  /*65b0*/  SHF.L.U32 R171, R113.reuse, 0x10, RZ ;  /* 0x0000001071ab7819 */ /* 0x040fe200000006ff */
[----:B------:R-:W-:Y:S01]  /*65c0*/  IMAD R58, R98, R58, RZ ;  /* 0x0000003a623a7224 */ /* 0x000fe200078e02ff */
[----:B------:R-:W-:Y:S01]  /*65d0*/  SHF.L.U32 R166, R113, 0x8, RZ ;  /* 0x0000000871a67819 */ /* 0x000fe200000006ff */
[-C--:B------:R-:W-:Y:S01]  /*65e0*/  IMAD R56, R101, R102.reuse, R56 ;  /* 0x0000006665387224 */ /* 0x080fe200078e0238 */
[----:B------:R-:W-:Y:S01]  /*65f0*/  PRMT R164, R114, 0x8880, RZ ;  /* 0x0000888072a47816 */ /* 0x000fe200000000ff */
[----:B------:R-:W-:Y:S01]  /*6600*/  IMAD R59, R98, R59, RZ ;  /* 0x0000003b623b7224 */ /* 0x000fe200078e02ff */
[----:B------:R-:W-:Y:S01]  /*6610*/  SHF.R.S32.HI R110, RZ, 0x18, R113 ;  /* 0x00000018ff6e7819 */ /* 0x000fe20000011471 */
[----:B------:R-:W-:Y:S01]  /*6620*/  IMAD R57, R100, R102, R57 ;  /* 0x0000006664397224 */ /* 0x000fe200078e0239 */
[----:B------:R-:W-:Y:S01]  /*6630*/  SHF.R.S32.HI R100, RZ, 0x18, R171 ;  /* 0x00000018ff647819 */ /* 0x000fe200000114ab */
[----:B------:R-:W-:Y:S01]  /*6640*/  IMAD R60, R98, R60, RZ ;  /* 0x0000003c623c7224 */ /* 0x000fe200078e02ff */
[C---:B------:R-:W-:Y:S01]  /*6650*/  SHF.L.U32 R163, R114.reuse, 0x10, RZ ;  /* 0x0000001072a37819 */ /* 0x040fe200000006ff */
[----:B------:R-:W-:Y:S01]  /*6660*/  IMAD R58, R103, R102, R58 ;  /* 0x00000066673a7224 */ /* 0x000fe200078e023a */
[----:B------:R-:W-:Y:S01]  /*6670*/  SHF.L.U32 R162, R114, 0x8, RZ ;  /* 0x0000000872a27819 */ /* 0x000fe200000006ff */
[----:B------:R-:W-:Y:S01]  /*6680*/  IMAD.MOV.U32 R101, RZ, RZ, R174 ;  /* 0x000000ffff657224 */ /* 0x000fe200078e00ae */
[----:B------:R-:W-:Y:S01]  /*6690*/  MOV R103, R164 ;  /* 0x000000a400677202 */ /* 0x000fe20000000f00 */
[-C--:B------:R-:W-:Y:S01]  /*66a0*/  IMAD R59, R109, R102.reuse, R59 ;  /* 0x000000666d3b7224 */ /* 0x080fe200078e023b */
[----:B------:R-:W-:Y:S01]  /*66b0*/  PRMT R156, R115, 0x8880, RZ ;  /* 0x00008880739c7816 */ /* 0x000fe200000000ff */
[C---:B------:R-:W-:Y:S01]  /*66c0*/  IMAD R61, R98.reuse, R61, RZ ;  /* 0x0000003d623d7224 */ /* 0x040fe200078e02ff */
[----:B------:R-:W-:Y:S01]  /*66d0*/  SHF.R.S32.HI R105, RZ, 0x18, R162 ;  /* 0x00000018ff697819 */ /* 0x000fe200000114a2 */
[----:B------:R-:W-:Y:S01]  /*66e0*/  IMAD R60, R101, R102, R60 ;  /* 0x00000066653c7224 */ /* 0x000fe200078e023c */
[----:B------:R-:W-:Y:S01]  /*66f0*/  SHF.R.S32.HI R101, RZ, 0x18, R166 ;  /* 0x00000018ff657819 */ /* 0x000fe200000114a6 */
[C---:B------:R-:W-:Y:S01]  /*6700*/  IMAD R62, R98.reuse, R62, RZ ;  /* 0x0000003e623e7224 */ /* 0x040fe200078e02ff */
[----:B------:R-:W-:Y:S01]  /*6710*/  SHF.R.S32.HI R111, RZ, 0x18, R114 ;  /* 0x00000018ff6f7819 */ /* 0x000fe20000011472 */
[----:B------:R-:W-:Y:S01]  /*6720*/  IMAD R63, R98, R63, RZ ;  /* 0x0000003f623f7224 */ /* 0x000fe200078e02ff */
[----:B------:R-:W-:Y:S01]  /*6730*/  SHF.L.U32 R149, R115, 0x8, RZ ;  /* 0x0000000873957819 */ /* 0x000fe200000006ff */
[----:B------:R-:W-:Y:S01]  /*6740*/  IMAD R61, R100, R102, R61 ;  /* 0x00000066643d7224 */ /* 0x000fe200078e023d */
[----:B------:R-:W-:Y:S01]  /*6750*/  SHF.R.S32.HI R100, RZ, 0x18, R163 ;  /* 0x00000018ff647819 */ /* 0x000fe200000114a3 */
[----:B------:R-:W-:Y:S01]  /*6760*/  IMAD R64, R98, R64, RZ ;  /* 0x0000004062407224 */ /* 0x000fe200078e02ff */
[----:B------:R-:W-:Y:S01]  /*6770*/  PRMT R173, R116, 0x8880, RZ ;  /* 0x0000888074ad7816 */ /* 0x000fe200000000ff */
[----:B------:R-:W-:Y:S01]  /*6780*/  IMAD R62, R101, R102, R62 ;  /* 0x00000066653e7224 */ /* 0x000fe200078e023e */
[----:B------:R-:W-:Y:S01]  /*6790*/  MOV R101, R156 ;  /* 0x0000009c00657202 */ /* 0x000fe20000000f00 */
[----:B------:R-:W-:Y:S01]  /*67a0*/  IMAD R65, R98, R65, RZ ;  /* 0x0000004162417224 */ /* 0x000fe200078e02ff */
[----:B------:R-:W-:Y:S01]  /*67b0*/  SHF.R.S32.HI R112, RZ, 0x18, R115 ;  /* 0x00000018ff707819 */ /* 0x000fe20000011473 */
[----:B------:R-:W-:Y:S01]  /*67c0*/  IMAD R63, R110, R102, R63 ;  /* 0x000000666e3f7224 */ /* 0x000fe200078e023f */
[----:B------:R-:W-:Y:S01]  /*67d0*/  SHF.L.U32 R170, R116, 0x10, RZ ;  /* 0x0000001074aa7819 */ /* 0x000fe200000006ff */
[----:B------:R-:W-:Y:S01]  /*67e0*/  IMAD R66, R98, R66, RZ ;  /* 0x0000004262427224 */ /* 0x000fe200078e02ff */
[----:B------:R-:W-:Y:S01]  /*67f0*/  SHF.L.U32 R169, R116, 0x8, RZ ;  /* 0x0000000874a97819 */ /* 0x000fe200000006ff */
[-C--:B------:R-:W-:Y:S01]  /*6800*/  IMAD R64, R103, R102.reuse, R64 ;  /* 0x0000006667407224 */ /* 0x080fe200078e0240 */
[----:B------:R-:W-:Y:S01]  /*6810*/  MOV R103, R173 ;  /* 0x000000ad00677202 */ /* 0x000fe20000000f00 */
[----:B------:R-:W-:Y:S01]  /*6820*/  IMAD R67, R98, R67, RZ ;  /* 0x0000004362437224 */ /* 0x000fe200078e02ff */
[----:B------:R-:W-:Y:S01]  /*6830*/  PRMT R161, R117, 0x8880, RZ ;  /* 0x0000888075a17816 */ /* 0x000fe200000000ff */
[----:B------:R-:W-:Y:S01]  /*6840*/  IMAD.U32 R154, R115, 0x10000, RZ ;  /* 0x00010000739a7824 */ /* 0x000fe200078e00ff */
[----:B------:R-:W-:Y:S01]  /*6850*/  SHF.R.S32.HI R113, RZ, 0x18, R116 ;  /* 0x00000018ff717819 */ /* 0x000fe20000011474 */
[----:B------:R-:W-:Y:S01]  /*6860*/  IMAD R65, R100, R102, R65 ;  /* 0x0000006664417224 */ /* 0x000fe200078e0241 */
[----:B------:R-:W-:Y:S01]  /*6870*/  SHF.L.U32 R160, R117, 0x10, RZ ;  /* 0x0000001075a07819 */ /* 0x000fe200000006ff */
[----:B------:R-:W-:Y:S01]  /*6880*/  IMAD R68, R98, R68, RZ ;  /* 0x0000004462447224 */ /* 0x000fe200078e02ff */
[----:B------:R-:W-:Y:S01]  /*6890*/  SHF.R.S32.HI R100, RZ, 0x18, R154 ;  /* 0x00000018ff647819 */ /* 0x000fe2000001149a */
[-C--:B------:R-:W-:Y:S01]  /*68a0*/  IMAD R66, R105, R102.reuse, R66 ;  /* 0x0000006669427224 */ /* 0x080fe200078e0242 */
[----:B------:R-:W-:Y:S01]  /*68b0*/  SHF.R.S32.HI R105, RZ, 0x18, R169 ;  /* 0x00000018ff697819 */ /* 0x000fe200000114a9 */
[-C--:B------:R-:W-:Y:S01]  /*68c0*/  IMAD R67, R111, R102.reuse, R67 ;  /* 0x000000666f437224 */ /* 0x080fe200078e0243 */
[----:B------:R-:W-:Y:S01]  /*68d0*/  PRMT R155, R118, 0x8880, RZ ;  /* 0x00008880769b7816 */ /* 0x000fe200000000ff */
[C---:B------:R-:W-:Y:S01]  /*68e0*/  IMAD R69, R98.reuse, R69, RZ ;  /* 0x0000004562457224 */ /* 0x040fe200078e02ff */
[----:B------:R-:W-:Y:S01]  /*68f0*/  SHF.R.S32.HI R114, RZ, 0x18, R117 ;  /* 0x00000018ff727819 */ /* 0x000fe20000011475 */
[----:B------:R-:W-:Y:S01]  /*6900*/  IMAD R68, R101, R102, R68 ;  /* 0x0000006665447224 */ /* 0x000fe200078e0244 */
[----:B------:R-:W-:Y:S01]  /*6910*/  SHF.R.S32.HI R101, RZ, 0x18, R149 ;  /* 0x00000018ff657819 */ /* 0x000fe20000011495 */
[----:B------:R-:W-:Y:S01]  /*6920*/  IMAD R70, R98, R70, RZ ;  /* 0x0000004662467224 */ /* 0x000fe200078e02ff */
[----:B------:R-:W-:Y:S01]  /*6930*/  SHF.L.U32 R153, R118, 0x10, RZ ;  /* 0x0000001076997819 */ /* 0x000fe200000006ff */
[----:B------:R-:W-:Y:S01]  /*6940*/  IMAD R71, R98, R71, RZ ;  /* 0x0000004762477224 */ /* 0x000fe200078e02ff */
[----:B------:R-:W-:Y:S01]  /*6950*/  SHF.L.U32 R151, R118, 0x8, RZ ;  /* 0x0000000876977819 */ /* 0x000fe200000006ff */
[----:B------:R-:W-:Y:S01]  /*6960*/  IMAD R69, R100, R102, R69 ;  /* 0x0000006664457224 */ /* 0x000fe200078e0245 */
[----:B------:R-:W-:Y:S01]  /*6970*/  SHF.R.S32.HI R100, RZ, 0x18, R170 ;  /* 0x00000018ff647819 */ /* 0x000fe200000114aa */
[C---:B------:R-:W-:Y:S01]  /*6980*/  IMAD R40, R98.reuse, R40, RZ ;  /* 0x0000002862287224 */ /* 0x040fe200078e02ff */
[----:B------:R-:W-:Y:S01]  /*6990*/  PRMT R146, R119, 0x8880, RZ ;  /* 0x0000888077927816 */ /* 0x000fe200000000ff */
[-C--:B------:R-:W-:Y:S01]  /*69a0*/  IMAD R70, R101, R102.reuse, R70 ;  /* 0x0000006665467224 */ /* 0x080fe200078e0246 */
[----:B------:R-:W-:Y:S01]  /*69b0*/  MOV R101, R161 ;  /* 0x000000a100657202 */ /* 0x000fe20000000f00 */
        /* <DEDUP_REMOVED lines=13> */
[----:B------:R-:W-:Y:S01]  /*6a90*/  SHF.L.U32 R152, R120, 0x8, RZ ;  /* 0x0000000878987819 */ /* 0x000fe200000006ff */
[----:B------:R-:W-:Y:S01]  /*6aa0*/  IMAD.SHL.U32 R158, R117, 0x100, RZ ;  /* 0x00000100759e7824 */ /* 0x000fe200078e00ff */
[----:B------:R-:W-:Y:S01]  /*6ab0*/  PRMT R150, R121, 0x8880, RZ ;  /* 0x0000888079967816 */ /* 0x000fe200000000ff */
[-C--:B------:R-:W-:Y:S01]  /*6ac0*/  IMAD R42, R105, R102.reuse, R42 ;  /* 0x00000066692a7224 */ /* 0x080fe200078e022a */
[----:B------:R-:W-:Y:S01]  /*6ad0*/  SHF.R.S32.HI R105, RZ, 0x18, R151 ;  /* 0x00000018ff697819 */ /* 0x000fe20000011497 */
[-C--:B------:R-:W-:Y:S01]  /*6ae0*/  IMAD R43, R113, R102.reuse, R43 ;  /* 0x00000066712b7224 */ /* 0x080fe200078e022b */
[----:B------:R-:W-:Y:S01]  /*6af0*/  SHF.R.S32.HI R117, RZ, 0x18, R120 ;  /* 0x00000018ff757819 */ /* 0x000fe20000011478 */
[C---:B------:R-:W-:Y:S01]  /*6b00*/  IMAD R45, R98.reuse, R45, RZ ;  /* 0x0000002d622d7224 */ /* 0x040fe200078e02ff */
[----:B------:R-:W-:Y:S01]  /*6b10*/  SHF.L.U32 R148, R121, 0x10, RZ ;  /* 0x0000001079947819 */ /* 0x000fe200000006ff */
[----:B------:R-:W-:Y:S01]  /*6b20*/  IMAD R44, R101, R102, R44 ;  /* 0x00000066652c7224 */ /* 0x000fe200078e022c */
[----:B------:R-:W-:Y:S01]  /*6b30*/  SHF.R.S32.HI R101, RZ, 0x18, R158 ;  /* 0x00000018ff657819 */ /* 0x000fe2000001149e */
[C---:B------:R-:W-:Y:S01]  /*6b40*/  IMAD R46, R98.reuse, R46, RZ ;  /* 0x0000002e622e7224 */ /* 0x040fe200078e02ff */
[----:B------:R-:W-:Y:S01]  /*6b50*/  SHF.L.U32 R147, R121, 0x8, RZ ;  /* 0x0000000879937819 */ /* 0x000fe200000006ff */
[----:B------:R-:W-:Y:S01]  /*6b60*/  IMAD R47, R98, R47, RZ ;  /* 0x0000002f622f7224 */ /* 0x000fe200078e02ff */
[----:B------:R-:W-:Y:S01]  /*6b70*/  PRMT R143, R122, 0x8880, RZ ;  /* 0x000088807a8f7816 */ /* 0x000fe200000000ff */
[----:B------:R-:W-:Y:S01]  /*6b80*/  IMAD R45, R100, R102, R45 ;  /* 0x00000066642d7224 */ /* 0x000fe200078e022d */
[----:B------:R-:W-:Y:S01]  /*6b90*/  SHF.R.S32.HI R100, RZ, 0x18, R153 ;  /* 0x00000018ff647819 */ /* 0x000fe20000011499 */
[----:B------:R-:W-:Y:S01]  /*6ba0*/  IMAD R48, R98, R48, RZ ;  /* 0x0000003062307224 */ /* 0x000fe200078e02ff */
[----:B------:R-:W-:Y:S01]  /*6bb0*/  SHF.R.S32.HI R118, RZ, 0x18, R121 ;  /* 0x00000018ff767819 */ /* 0x000fe20000011479 */
[----:B------:R-:W-:Y:S01]  /*6bc0*/  IMAD.MOV.U32 R103, RZ, RZ, R155 ;  /* 0x000000ffff677224 */ /* 0x000fe200078e009b */
[----:B------:R-:W-:Y:S01]  /*6bd0*/  SHF.L.U32 R142, R122, 0x10, RZ ;  /* 0x000000107a8e7819 */ /* 0x000fe200000006ff */
[----:B------:R-:W-:Y:S01]  /*6be0*/  IMAD R46, R101, R102, R46 ;  /* 0x00000066652e7224 */ /* 0x000fe200078e022e */
[----:B------:R-:W-:Y:S01]  /*6bf0*/  MOV R101, R146 ;  /* 0x0000009200657202 */ /* 0x000fe20000000f00 */
[----:B------:R-:W-:Y:S01]  /*6c00*/  IMAD R49, R98, R49, RZ ;  /* 0x0000003162317224 */ /* 0x000fe200078e02ff */
[C---:B------:R-:W-:Y:S01]  /*6c10*/  PRMT R140, R123.reuse, 0x8880, RZ ;  /* 0x000088807b8c7816 */ /* 0x040fe200000000ff */
[----:B------:R-:W-:Y:S01]  /*6c20*/  IMAD R47, R114, R102, R47 ;  /* 0x00000066722f7224 */ /* 0x000fe200078e022f */
[----:B------:R-:W-:Y:S01]  /*6c30*/  SHF.R.S32.HI R119, RZ, 0x18, R122 ;  /* 0x00000018ff777819 */ /* 0x000fe2000001147a */
[C---:B------:R-:W-:Y:S01]  /*6c40*/  IMAD R50, R98.reuse, R50, RZ ;  /* 0x0000003262327224 */ /* 0x040fe200078e02ff */
[----:B------:R-:W-:Y:S01]  /*6c50*/  SHF.L.U32 R138, R123, 0x10, RZ ;  /* 0x000000107b8a7819 */ /* 0x000fe200000006ff */
[-C--:B------:R-:W-:Y:S01]  /*6c60*/  IMAD R48, R103, R102.reuse, R48 ;  /* 0x0000006667307224 */ /* 0x080fe200078e0230 */
[----:B------:R-:W-:Y:S01]  /*6c70*/  SHF.R.S32.HI R103, RZ, 0x18, R144 ;  /* 0x00000018ff677819 */ /* 0x000fe20000011490 */
[----:B------:R-:W-:Y:S01]  /*6c80*/  IMAD R51, R98, R51, RZ ;  /* 0x0000003362337224 */ /* 0x000fe200078e02ff */
[----:B------:R-:W-:Y:S01]  /*6c90*/  SHF.L.U32 R136, R123, 0x8, RZ ;  /* 0x000000087b887819 */ /* 0x000fe200000006ff */
[----:B------:R-:W-:Y:S01]  /*6ca0*/  IMAD R49, R100, R102, R49 ;  /* 0x0000006664317224 */ /* 0x000fe200078e0231 */
[----:B------:R-:W-:Y:S01]  /*6cb0*/  SHF.R.S32.HI R100, RZ, 0x18, R145 ;  /* 0x00000018ff647819 */ /* 0x000fe20000011491 */
[----:B------:R-:W-:Y:S01]  /*6cc0*/  IMAD R52, R98, R52, RZ ;  /* 0x0000003462347224 */ /* 0x000fe200078e02ff */
[----:B------:R-:W-:Y:S01]  /*6cd0*/  PRMT R139, R124, 0x8880, RZ ;  /* 0x000088807c8b7816 */ /* 0x000fe200000000ff */
[-C--:B------:R-:W-:Y:S01]  /*6ce0*/  IMAD R50, R105, R102.reuse, R50 ;  /* 0x0000006669327224 */ /* 0x080fe200078e0232 */
[----:B------:R-:W-:Y:S01]  /*6cf0*/  SHF.R.S32.HI R105, RZ, 0x18, R147 ;  /* 0x00000018ff697819 */ /* 0x000fe20000011493 */
[----:B------:R-:W-:Y:S01]  /*6d00*/  IMAD R53, R98, R53, RZ ;  /* 0x0000003562357224 */ /* 0x000fe200078e02ff */
[C---:B------:R-:W-:Y:S01]  /*6d10*/  SHF.L.U32 R137, R124.reuse, 0x10, RZ ;  /* 0x000000107c897819 */ /* 0x040fe200000006ff */
[----:B------:R-:W-:Y:S01]  /*6d20*/  IMAD R51, R115, R102, R51 ;  /* 0x0000006673337224 */ /* 0x000fe200078e0233 */
[----:B------:R-:W-:Y:S01]  /*6d30*/  SHF.L.U32 R135, R124, 0x8, RZ ;  /* 0x000000087c877819 */ /* 0x000fe200000006ff */
[C---:B------:R-:W-:Y:S01]  /*6d40*/  IMAD R54, R98.reuse, R54, RZ ;  /* 0x0000003662367224 */ /* 0x040fe200078e02ff */
[----:B------:R-:W-:Y:S01]  /*6d50*/  PRMT R134, R125, 0x8880, RZ ;  /* 0x000088807d867816 */ /* 0x000fe200000000ff */
[-C--:B------:R-:W-:Y:S01]  /*6d60*/  IMAD R52, R101, R102.reuse, R52 ;  /* 0x0000006665347224 */ /* 0x080fe200078e0234 */
[----:B------:R-:W-:Y:S01]  /*6d70*/  MOV R101, R159 ;  /* 0x0000009f00657202 */ /* 0x000fe20000000f00 */
[----:B------:R-:W-:Y:S01]  /*6d80*/  IMAD R55, R98, R55, RZ ;  /* 0x0000003762377224 */ /* 0x000fe200078e02ff */
[----:B------:R-:W-:Y:S01]  /*6d90*/  SHF.R.S32.HI R121, RZ, 0x18, R124 ;  /* 0x00000018ff797819 */ /* 0x000fe2000001147c */
[----:B------:R-:W-:Y:S01]  /*6da0*/  IMAD.U32 R157, R120, 0x10000, RZ ;  /* 0x00010000789d7824 */ /* 0x000fe200078e00ff */
[----:B------:R-:W-:Y:S01]  /*6db0*/  SHF.R.S32.HI R120, RZ, 0x18, R123 ;  /* 0x00000018ff787819 */ /* 0x000fe2000001147b */
[----:B------:R-:W-:Y:S01]  /*6dc0*/  IMAD R53, R100, R102, R53 ;  /* 0x0000006664357224 */ /* 0x000fe200078e0235 */
[----:B------:R-:W-:Y:S01]  /*6dd0*/  SHF.L.U32 R132, R125, 0x8, RZ ;  /* 0x000000087d847819 */ /* 0x000fe200000006ff */
[----:B------:R-:W-:Y:S01]  /*6de0*/  IMAD R24, R98, R24, RZ ;  /* 0x0000001862187224 */ /* 0x000fe200078e02ff */
[----:B------:R-:W-:Y:S01]  /*6df0*/  SHF.R.S32.HI R100, RZ, 0x18, R157 ;  /* 0x00000018ff647819 */ /* 0x000fe2000001149d */
[----:B------:R-:W-:Y:S01]  /*6e00*/  IMAD R54, R103, R102, R54 ;  /* 0x0000006667367224 */ /* 0x000fe200078e0236 */
[----:B------:R-:W-:Y:S01]  /*6e10*/  MOV R103, R150 ;  /* 0x0000009600677202 */ /* 0x000fe20000000f00 */
[-C--:B------:R-:W-:Y:S01]  /*6e20*/  IMAD R55, R116, R102.reuse, R55 ;  /* 0x0000006674377224 */ /* 0x080fe200078e0237 */
[----:B------:R-:W-:Y:S01]  /*6e30*/  PRMT R131, R126, 0x8880, RZ ;  /* 0x000088807e837816 */ /* 0x000fe200000000ff */
[----:B------:R-:W-:Y:S01]  /*6e40*/  IMAD R25, R98, R25, RZ ;  /* 0x0000001962197224 */ /* 0x000fe200078e02ff */
[----:B------:R-:W-:Y:S01]  /*6e50*/  SHF.L.U32 R130, R126, 0x10, RZ ;  /* 0x000000107e827819 */ /* 0x000fe200000006ff */
[----:B------:R-:W-:Y:S01]  /*6e60*/  IMAD R24, R101, R102, R24 ;  /* 0x0000006665187224 */ /* 0x000fe200078e0218 */
[----:B------:R-:W-:Y:S01]  /*6e70*/  SHF.R.S32.HI R101, RZ, 0x18, R152 ;  /* 0x00000018ff657819 */ /* 0x000fe20000011498 */
[----:B------:R-:W-:Y:S01]  /*6e80*/  IMAD R26, R98, R26, RZ ;  /* 0x0000001a621a7224 */ /* 0x000fe200078e02ff */
[----:B------:R-:W-:Y:S01]  /*6e90*/  SHF.L.U32 R129, R126, 0x8, RZ ;  /* 0x000000087e817819 */ /* 0x000fe200000006ff */
[----:B------:R-:W-:Y:S01]  /*6ea0*/  IMAD R27, R98, R27, RZ ;  /* 0x0000001b621b7224 */ /* 0x000fe200078e02ff */
[----:B------:R-:W-:Y:S01]  /*6eb0*/  PRMT R128, R127, 0x8880, RZ ;  /* 0x000088807f807816 */ /* 0x000fe200000000ff */
[----:B------:R-:W-:Y:S01]  /*6ec0*/  IMAD R25, R100, R102, R25 ;  /* 0x0000006664197224 */ /* 0x000fe200078e0219 */
[----:B------:R-:W-:Y:S01]  /*6ed0*/  SHF.R.S32.HI R100, RZ, 0x18, R148 ;  /* 0x00000018ff647819 */ /* 0x000fe20000011494 */
[C---:B------:R-:W-:Y:S01]  /*6ee0*/  IMAD R28, R98.reuse, R28, RZ ;  /* 0x0000001c621c7224 */ /* 0x040fe200078e02ff */
[----:B------:R-:W-:Y:S01]  /*6ef0*/  SHF.R.S32.HI R123, RZ, 0x18, R126 ;  /* 0x00000018ff7b7819 */ /* 0x000fe2000001147e */
[-C--:B------:R-:W-:Y:S01]  /*6f00*/  IMAD R26, R101, R102.reuse, R26 ;  /* 0x00000066651a7224 */ /* 0x080fe200078e021a */
[----:B------:R-:W-:Y:S01]  /*6f10*/  MOV R101, R143 ;  /* 0x0000008f00657202 */ /* 0x000fe20000000f00 */
[C---:B------:R-:W-:Y:S01]  /*6f20*/  IMAD R29, R98.reuse, R29, RZ ;  /* 0x0000001d621d7224 */ /* 0x040fe200078e02ff */
[----:B------:R-:W-:Y:S01]  /*6f30*/  SHF.L.U32 R126, R127, 0x10, RZ ;  /* 0x000000107f7e7819 */ /* 0x000fe200000006ff */
[----:B------:R-:W-:Y:S01]  /*6f40*/  IMAD R27, R117, R102, R27 ;  /* 0x00000066751b7224 */ /* 0x000fe200078e021b */
[----:B------:R-:W-:Y:S01]  /*6f50*/  SHF.R.S32.HI R124, RZ, 0x18, R127 ;  /* 0x00000018ff7c7819 */ /* 0x000fe2000001147f */
[C---:B------:R-:W-:Y:S01]  /*6f60*/  IMAD R30, R98.reuse, R30, RZ ;  /* 0x0000001e621e7224 */ /* 0x040fe200078e02ff */
[----:B------:R-:W-:Y:S01]  /*6f70*/  I2IP.S8.S32.SAT R185, R23, R22, RZ ;  /* 0x0000001617b97239 */ /* 0x000fe200000014ff */
[----:B------:R-:W-:Y:S01]  /*6f80*/  IMAD R28, R103, R102, R28 ;  /* 0x00000066671c7224 */ /* 0x000fe200078e021c */
[----:B------:R-:W-:Y:S01]  /*6f90*/  I2IP.S8.S32.SAT R186, R75, R74, RZ ;  /* 0x0000004a4bba7239 */ /* 0x000fe200000014ff */
[----:B------:R-:W-:Y:S01]  /*6fa0*/  IMAD R31, R98, R31, RZ ;  /* 0x0000001f621f7224 */ /* 0x000fe200078e02ff */
[----:B------:R-:W-:Y:S01]  /*6fb0*/  I2IP.S8.S32.SAT R187, R79, R78, RZ ;  /* 0x0000004e4fbb7239 */ /* 0x000fe200000014ff */
[----:B------:R-:W-:Y:S01]  /*6fc0*/  IMAD R29, R100, R102, R29 ;  /* 0x00000066641d7224 */ /* 0x000fe200078e021d */
[----:B------:R-:W-:Y:S01]  /*6fd0*/  SHF.R.S32.HI R100, RZ, 0x18, R142 ;  /* 0x00000018ff647819 */ /* 0x000fe2000001148e */
[----:B------:R-:W-:Y:S01]  /*6fe0*/  IMAD R32, R98, R32, RZ ;  /* 0x0000002062207224 */ /* 0x000fe200078e02ff */
[----:B------:R-:W-:Y:S01]  /*6ff0*/  I2IP.S8.S32.SAT R196, R59, R58, RZ ;  /* 0x0000003a3bc47239 */ /* 0x000fe200000014ff */
[----:B------:R-:W-:Y:S01]  /*7000*/  IMAD.SHL.U32 R141, R122, 0x100, RZ ;  /* 0x000001007a8d7824 */ /* 0x000fe200078e00ff */
[----:B------:R-:W-:Y:S01]  /*7010*/  SHF.R.S32.HI R122, RZ, 0x18, R125 ;  /* 0x00000018ff7a7819 */ /* 0x000fe2000001147d */
[-C--:B------:R-:W-:Y:S01]  /*7020*/  IMAD R30, R105, R102.reuse, R30 ;  /* 0x00000066691e7224 */ /* 0x080fe200078e021e */
[----:B------:R-:W-:Y:S01]  /*7030*/  SHF.R.S32.HI R105, RZ, 0x18, R136 ;  /* 0x00000018ff697819 */ /* 0x000fe20000011488 */
[----:B------:R-:W-:Y:S01]  /*7040*/  IMAD R31, R118, R102, R31 ;  /* 0x00000066761f7224 */ /* 0x000fe200078e021f */
[----:B------:R-:W-:Y:S01]  /*7050*/  I2IP.S8.S32.SAT R197, R63, R62, RZ ;  /* 0x0000003e3fc57239 */ /* 0x000fe200000014ff */
[C---:B------:R-:W-:Y:S01]  /*7060*/  IMAD R33, R98.reuse, R33, RZ ;  /* 0x0000002162217224 */ /* 0x040fe200078e02ff */
[----:B------:R-:W-:Y:S01]  /*7070*/  I2IP.S8.S32.SAT R198, R67, R66, RZ ;  /* 0x0000004243c67239 */ /* 0x000fe200000014ff */
[----:B------:R-:W-:Y:S01]  /*7080*/  IMAD R32, R101, R102, R32 ;  /* 0x0000006665207224 */ /* 0x000fe200078e0220 */
[----:B------:R-:W-:Y:S01]  /*7090*/  SHF.R.S32.HI R101, RZ, 0x18, R141 ;  /* 0x00000018ff657819 */ /* 0x000fe2000001148d */
[C---:B------:R-:W-:Y:S01]  /*70a0*/  IMAD R34, R98.reuse, R34, RZ ;  /* 0x0000002262227224 */ /* 0x040fe200078e02ff */
[----:B------:R-:W-:Y:S01]  /*70b0*/  I2IP.S8.S32.SAT R199, R71, R70, RZ ;  /* 0x0000004647c77239 */ /* 0x000fe200000014ff */
[----:B------:R-:W-:Y:S01]  /*70c0*/  IMAD R35, R98, R35, RZ ;  /* 0x0000002362237224 */ /* 0x000fe200078e02ff */
[----:B------:R-:W-:Y:S01]  /*70d0*/  I2IP.S8.S32.SAT R200, R43, R42, RZ ;  /* 0x0000002a2bc87239 */ /* 0x000fe200000014ff */
[----:B------:R-:W-:Y:S01]  /*70e0*/  IMAD R33, R100, R102, R33 ;  /* 0x0000006664217224 */ /* 0x000fe200078e0221 */
[----:B------:R-:W-:Y:S01]  /*70f0*/  SHF.R.S32.HI R100, RZ, 0x18, R138 ;  /* 0x00000018ff647819 */ /* 0x000fe2000001148a */
[C---:B------:R-:W-:Y:S01]  /*7100*/  IMAD R36, R98.reuse, R36, RZ ;  /* 0x0000002462247224 */ /* 0x040fe200078e02ff */
[----:B------:R-:W-:Y:S01]  /*7110*/  I2IP.S8.S32.SAT R201, R47, R46, RZ ;  /* 0x0000002e2fc97239 */ /* 0x000fe200000014ff */
[----:B------:R-:W-:Y:S01]  /*7120*/  IMAD.MOV.U32 R103, RZ, RZ, R140 ;  /* 0x000000ffff677224 */ /* 0x000fe200078e008c */
[----:B------:R-:W-:Y:S01]  /*7130*/  I2IP.S8.S32.SAT R202, R51, R50, RZ ;  /* 0x0000003233ca7239 */ /* 0x000fe200000014ff */
[----:B------:R-:W-:Y:S01]  /*7140*/  IMAD R34, R101, R102, R34 ;  /* 0x0000006665227224 */ /* 0x000fe200078e0222 */
[----:B------:R-:W-:Y:S01]  /*7150*/  MOV R101, R139 ;  /* 0x0000008b00657202 */ /* 0x000fe20000000f00 */
[C---:B------:R-:W-:Y:S01]  /*7160*/  IMAD R37, R98.reuse, R37, RZ ;  /* 0x0000002562257224 */ /* 0x040fe200078e02ff */
[----:B------:R-:W-:Y:S01]  /*7170*/  I2IP.S8.S32.SAT R203, R55, R54, RZ ;  /* 0x0000003637cb7239 */ /* 0x000fe200000014ff */
[----:B------:R-:W-:Y:S01]  /*7180*/  IMAD R35, R119, R102, R35 ;  /* 0x0000006677237224 */ /* 0x000fe200078e0223 */
[----:B------:R-:W-:Y:S01]  /*7190*/  I2IP.S8.S32.SAT R224, R27, R26, RZ ;  /* 0x0000001a1be07239 */ /* 0x000fe200000014ff */
[C---:B------:R-:W-:Y:S01]  /*71a0*/  IMAD R38, R98.reuse, R38, RZ ;  /* 0x0000002662267224 */ /* 0x040fe200078e02ff */
[----:B------:R-:W-:Y:S01]  /*71b0*/  I2IP.S8.S32.SAT R225, R31, R30, RZ ;  /* 0x0000001e1fe17239 */ /* 0x000fe200000014ff */
[----:B------:R-:W-:Y:S01]  /*71c0*/  IMAD R36, R103, R102, R36 ;  /* 0x0000006667247224 */ /* 0x000fe200078e0224 */
[----:B------:R-:W-:Y:S01]  /*71d0*/  MOV R103, R134 ;  /* 0x0000008600677202 */ /* 0x000fe20000000f00 */
[----:B------:R-:W-:Y:S01]  /*71e0*/  IMAD R39, R98, R39, RZ ;  /* 0x0000002762277224 */ /* 0x000fe200078e02ff */
[----:B------:R-:W-:Y:S01]  /*71f0*/  I2IP.S8.S32.SAT R226, R35, R34, RZ ;  /* 0x0000002223e27239 */ /* 0x000fe200000014ff */
[----:B------:R-:W-:Y:S01]  /*7200*/  IMAD R37, R100, R102, R37 ;  /* 0x0000006664257224 */ /* 0x000fe200078e0225 */
[----:B------:R-:W-:Y:S01]  /*7210*/  SHF.R.S32.HI R100, RZ, 0x18, R137 ;  /* 0x00000018ff647819 */ /* 0x000fe20000011489 */
[----:B-1----:R-:W-:Y:S01]  /*7220*/  IMAD R4, R98, R4, RZ ;  /* 0x0000000462047224 */ /* 0x002fe200078e02ff */
[----:B------:R-:W-:Y:S01]  /*7230*/  I2IP.S8.S32.SAT R184, R3, R0, R184 ;  /* 0x0000000003b87239 */ /* 0x000fe200000014b8 */
[----:B------:R-:W-:Y:S01]  /*7240*/  IMAD R38, R105, R102, R38 ;  /* 0x0000006669267224 */ /* 0x000fe200078e0226 */
[----:B------:R-:W-:Y:S01]  /*7250*/  I2IP.S8.S32.SAT R185, R21, R20, R185 ;  /* 0x0000001415b97239 */ /* 0x000fe200000014b9 */
[----:B------:R-:W-:Y:S01]  /*7260*/  IMAD R39, R120, R102, R39 ;  /* 0x0000006678277224 */ /* 0x000fe200078e0227 */
[----:B------:R-:W-:Y:S01]  /*7270*/  I2IP.S8.S32.SAT R186, R73, R72, R186 ;  /* 0x0000004849ba7239 */ /* 0x000fe200000014ba */
[C---:B------:R-:W-:Y:S01]  /*7280*/  IMAD R5, R98.reuse, R5, RZ ;  /* 0x0000000562057224 */ /* 0x040fe200078e02ff */
[----:B------:R-:W-:Y:S01]  /*7290*/  I2IP.S8.S32.SAT R187, R77, R76, R187 ;  /* 0x0000004c4dbb7239 */ /* 0x000fe200000014bb */
[----:B------:R-:W-:Y:S01]  /*72a0*/  IMAD R4, R101, R102, R4 ;  /* 0x0000006665047224 */ /* 0x000fe200078e0204 */
[----:B------:R-:W-:Y:S01]  /*72b0*/  SHF.R.S32.HI R101, RZ, 0x18, R135 ;  /* 0x00000018ff657819 */ /* 0x000fe20000011487 */
[----:B------:R-:W-:Y:S01]  /*72c0*/  IMAD.U32 R133, R125, 0x10000, RZ ;  /* 0x000100007d857824 */ /* 0x000fe200078e00ff */
[----:B------:R-:W-:Y:S01]  /*72d0*/  I2IP.S8.S32.SAT R227, R39, R38, RZ ;  /* 0x0000002627e37239 */ /* 0x000fe200000014ff */
[C---:B------:R-:W-:Y:S01]  /*72e0*/  IMAD R6, R98.reuse, R6, RZ ;  /* 0x0000000662067224 */ /* 0x040fe200078e02ff */
[----:B------:R-:W-:Y:S01]  /*72f0*/  I2IP.S8.S32.SAT R196, R57, R56, R196 ;  /* 0x0000003839c47239 */ /* 0x000fe200000014c4 */
[----:B------:R-:W-:Y:S01]  /*7300*/  IMAD R7, R98, R7, RZ ;  /* 0x0000000762077224 */ /* 0x000fe200078e02ff */
[----:B------:R-:W-:Y:S01]  /*7310*/  I2IP.S8.S32.SAT R197, R61, R60, R197 ;  /* 0x0000003c3dc57239 */ /* 0x000fe200000014c5 */
[----:B------:R-:W-:Y:S01]  /*7320*/  IMAD R5, R100, R102, R5 ;  /* 0x0000006664057224 */ /* 0x000fe200078e0205 */
[----:B------:R-:W-:Y:S01]  /*7330*/  SHF.R.S32.HI R100, RZ, 0x18, R133 ;  /* 0x00000018ff647819 */ /* 0x000fe20000011485 */
[C---:B------:R-:W-:Y:S01]  /*7340*/  IMAD R8, R98.reuse, R8, RZ ;  /* 0x0000000862087224 */ /* 0x040fe200078e02ff */
[----:B------:R-:W-:Y:S01]  /*7350*/  UIADD3 UR5, UPT, UPT, UR5, 0x90, URZ ;  /* 0x0000009005057890 */ /* 0x000fe2000fffe0ff */
[-C--:B------:R-:W-:Y:S01]  /*7360*/  IMAD R6, R101, R102.reuse, R6 ;  /* 0x0000006665067224 */ /* 0x080fe200078e0206 */
[----:B------:R-:W-:Y:S01]  /*7370*/  SHF.R.S32.HI R101, RZ, 0x18, R132 ;  /* 0x00000018ff657819 */ /* 0x000fe20000011484 */
[C---:B------:R-:W-:Y:S01]  /*7380*/  IMAD R9, R98.reuse, R9, RZ ;  /* 0x0000000962097224 */ /* 0x040fe200078e02ff */
[----:B------:R-:W-:Y:S01]  /*7390*/  UPRMT UR5, UR37, 0x654, UR5 ;  /* 0x0000065425057896 */ /* 0x000fe20008000005 */
[----:B------:R-:W-:Y:S01]  /*73a0*/  IMAD R7, R121, R102, R7 ;  /* 0x0000006679077224 */ /* 0x000fe200078e0207 */
[----:B------:R-:W-:Y:S01]  /*73b0*/  I2IP.S8.S32.SAT R198, R65, R64, R198 ;  /* 0x0000004041c67239 */ /* 0x000fe200000014c6 */
[----:B------:R-:W-:Y:S01]  /*73c0*/  IMAD R8, R103, R102, R8 ;  /* 0x0000006667087224 */ /* 0x000fe200078e0208 */
[----:B------:R-:W-:Y:S01]  /*73d0*/  MOV R103, R131 ;  /* 0x0000008300677202 */ /* 0x000fe20000000f00 */
[----:B------:R-:W-:Y:S01]  /*73e0*/  IMAD R10, R98, R10, RZ ;  /* 0x0000000a620a7224 */ /* 0x000fe200078e02ff */
[----:B------:R-:W-:Y:S01]  /*73f0*/  I2IP.S8.S32.SAT R6, R7, R6, RZ ;  /* 0x0000000607067239 */ /* 0x000fe200000014ff */
[----:B------:R-:W-:Y:S01]  /*7400*/  IMAD R9, R100, R102, R9 ;  /* 0x0000006664097224 */ /* 0x000fe200078e0209 */
[----:B------:R-:W-:Y:S01]  /*7410*/  SHF.R.S32.HI R100, RZ, 0x18, R130 ;  /* 0x00000018ff647819 */ /* 0x000fe20000011482 */
[C---:B------:R-:W-:Y:S01]  /*7420*/  IMAD R11, R98.reuse, R11, RZ ;  /* 0x0000000b620b7224 */ /* 0x040fe200078e02ff */
[----:B------:R-:W-:Y:S01]  /*7430*/  I2IP.S8.S32.SAT R199, R69, R68, R199 ;  /* 0x0000004445c77239 */ /* 0x000fe200000014c7 */
[C---:B------:R-:W-:Y:S01]  /*7440*/  IMAD R12, R98.reuse, R12, RZ ;  /* 0x0000000c620c7224 */ /* 0x040fe200078e02ff */
[----:B------:R-:W-:Y:S01]  /*7450*/  I2IP.S8.S32.SAT R200, R41, R40, R200 ;  /* 0x0000002829c87239 */ /* 0x000fe200000014c8 */
[----:B------:R-:W-:Y:S01]  /*7460*/  IMAD R10, R101, R102, R10 ;  /* 0x00000066650a7224 */ /* 0x000fe200078e020a */
[----:B------:R-:W-:Y:S01]  /*7470*/  SHF.R.S32.HI R101, RZ, 0x18, R129 ;  /* 0x00000018ff657819 */ /* 0x000fe20000011481 */
[----:B------:R-:W-:Y:S01]  /*7480*/  IMAD R13, R98, R13, RZ ;  /* 0x0000000d620d7224 */ /* 0x000fe200078e02ff */
[----:B------:R-:W-:Y:S01]  /*7490*/  I2IP.S8.S32.SAT R201, R45, R44, R201 ;  /* 0x0000002c2dc97239 */ /* 0x000fe200000014c9 */
[----:B------:R-:W-:Y:S01]  /*74a0*/  IMAD R11, R122, R102, R11 ;  /* 0x000000667a0b7224 */ /* 0x000fe200078e020b */
[----:B------:R-:W-:Y:S01]  /*74b0*/  I2IP.S8.S32.SAT R202, R49, R48, R202 ;  /* 0x0000003031ca7239 */ /* 0x000fe200000014ca */
[----:B------:R-:W-:Y:S01]  /*74c0*/  IMAD R12, R103, R102, R12 ;  /* 0x00000066670c7224 */ /* 0x000fe200078e020c */
[----:B------:R-:W-:Y:S01]  /*74d0*/  MOV R103, R128 ;  /* 0x0000008000677202 */ /* 0x000fe20000000f00 */
[----:B------:R-:W-:Y:S01]  /*74e0*/  IMAD R14, R98, R14, RZ ;  /* 0x0000000e620e7224 */ /* 0x000fe200078e02ff */
[----:B------:R-:W-:Y:S01]  /*74f0*/  I2IP.S8.S32.SAT R10, R11, R10, RZ ;  /* 0x0000000a0b0a7239 */ /* 0x000fe200000014ff */
[----:B------:R-:W-:Y:S01]  /*7500*/  IMAD.SHL.U32 R125, R127, 0x100, RZ ;  /* 0x000001007f7d7824 */ /* 0x000fe200078e00ff */
[----:B------:R-:W-:Y:S01]  /*7510*/  I2IP.S8.S32.SAT R203, R53, R52, R203 ;  /* 0x0000003435cb7239 */ /* 0x000fe200000014cb */
        /* <DEDUP_REMOVED lines=8> */
[C---:B------:R-:W-:Y:S01]  /*75a0*/  IMAD R17, R98.reuse, R17, RZ ;  /* 0x0000001162117224 */ /* 0x040fe200078e02ff */
[----:B------:R-:W-:Y:S01]  /*75b0*/  I2IP.S8.S32.SAT R226, R33, R32, R226 ;  /* 0x0000002021e27239 */ /* 0x000fe200000014e2 */
[----:B------:R-:W-:Y:S01]  /*75c0*/  IMAD R15, R123, R102, R15 ;  /* 0x000000667b0f7224 */ /* 0x000fe200078e020f */
[----:B------:R-:W-:Y:S01]  /*75d0*/  I2IP.S8.S32.SAT R227, R37, R36, R227 ;  /* 0x0000002425e37239 */ /* 0x000fe200000014e3 */
[----:B------:R-:W-:Y:S01]  /*75e0*/  IMAD R16, R103, R102, R16 ;  /* 0x0000006667107224 */ /* 0x000fe200078e0210 */
[----:B------:R-:W-:Y:S01]  /*75f0*/  I2IP.S8.S32.SAT R125, R9, R8, R10 ;  /* 0x00000008097d7239 */ /* 0x000fe2000000140a */
[----:B------:R-:W-:Y:S01]  /*7600*/  IMAD R18, R98, R18, RZ ;  /* 0x0000001262127224 */ /* 0x000fe200078e02ff */
[----:B------:R-:W-:Y:S01]  /*7610*/  I2IP.S8.S32.SAT R14, R15, R14, RZ ;  /* 0x0000000e0f0e7239 */ /* 0x000fe200000014ff */
[----:B------:R-:W-:Y:S01]  /*7620*/  IMAD R17, R100, R102, R17 ;  /* 0x0000006664117224 */ /* 0x000fe200078e0211 */
[----:B------:R-:W-:Y:S01]  /*7630*/  NOP ;  /* 0x0000000000007918 */ /* 0x000fe20000000000 */
[----:B------:R-:W-:Y:S01]  /*7640*/  IMAD R19, R98, R19, RZ ;  /* 0x0000001362137224 */ /* 0x000fe200078e02ff */
[----:B------:R-:W-:Y:S01]  /*7650*/  I2IP.S8.S32.SAT R126, R13, R12, R14 ;  /* 0x0000000c0d7e7239 */ /* 0x000fe2000000140e */
[-C--:B------:R-:W-:Y:S01]  /*7660*/  IMAD R18, R101, R102.reuse, R18 ;  /* 0x0000006665127224 */ /* 0x080fe200078e0212 */
[----:B------:R-:W-:Y:S01]  /*7670*/  SYNCS.ARRIVE.TRANS64.RED.A1T0 RZ, [UR5], RZ ;  /* 0x000000ffffff79a7 */ /* 0x000fe20008100405 */
[----:B------:R1:W-:Y:S01]  /*7680*/  STS.128 [R212+UR41+0x2a00], R184 ;  /* 0x002a00b8d4007988 */ /* 0x0003e20008000c29 */
[----:B------:R-:W-:Y:S01]  /*7690*/  IMAD R19, R124, R102, R19 ;  /* 0x000000667c137224 */ /* 0x000fe200078e0213 */
[----:B------:R-:W-:Y:S01]  /*76a0*/  I2IP.S8.S32.SAT R124, R5, R4, R6 ;  /* 0x00000004057c7239 */ /* 0x000fe20000001406 */
[----:B------:R-:W-:Y:S01]  /*76b0*/  BSSY.RECONVERGENT B0, `(.L_x_95) ;  /* 0x0000031000007945 */ /* 0x000fe20003800200 */
[----:B------:R-:W-:Y:S02]  /*76c0*/  IADD3 R96, PT, PT, R96, 0x1, RZ ;  /* 0x0000000160607810 */ /* 0x000fe40007ffe0ff */
[----:B------:R-:W-:Y:S02]  /*76d0*/  I2IP.S8.S32.SAT R18, R19, R18, RZ ;  /* 0x0000001213127239 */ /* 0x000fe400000014ff */
[----:B------:R1:W-:Y:S02]  /*76e0*/  STS.128 [R212+UR41+0x3200], R196 ;  /* 0x003200c4d4007988 */ /* 0x0003e40008000c29 */
[----:B------:R-:W-:Y:S06]  /*76f0*/  I2IP.S8.S32.SAT R127, R17, R16, R18 ;  /* 0x00000010117f7239 */ /* 0x000fec0000001412 */
[----:B------:R1:W-:Y:S08]  /*7700*/  STS.128 [R212+UR41+0x3a00], R200 ;  /* 0x003a00c8d4007988 */ /* 0x0003f00008000c29 */
[----:B------:R1:W-:Y:S08]  /*7710*/  STS.128 [R212+UR41+0x4200], R224 ;  /* 0x004200e0d4007988 */ /* 0x0003f00008000c29 */
[----:B------:R1:W-:Y:S01]  /*7720*/  STS.128 [R212+UR41+0x4a00], R124 ;  /* 0x004a007cd4007988 */ /* 0x0003e20008000c29 */
[----:B------:R-:W-:Y:S01]  /*7730*/  @!PT LDS RZ, [RZ] ;  /* 0x00000000fffff984 */ /* 0x000fe20000000800 */
[----:B------:R-:W-:Y:S01]  /*7740*/  @!PT LDS RZ, [RZ] ;  /* 0x00000000fffff984 */ /* 0x000fe20000000800 */
[----:B------:R-:W-:Y:S01]  /*7750*/  @!PT LDS RZ, [RZ] ;  /* 0x00000000fffff984 */ /* 0x000fe20000000800 */
[----:B------:R-:W-:Y:S01]  /*7760*/  @!PT LDS RZ, [RZ] ;  /* 0x00000000fffff984 */ /* 0x000fe20000000800 */
[----:B------:R3:W-:Y:S07]  /*7770*/  MEMBAR.ALL.CTA ;  /* 0x0000000000007992 */ /* 0x0007ee0000008000 */
[----:B---3--:R-:W3:Y:S02]  /*7780*/  FENCE.VIEW.ASYNC.S ;  /* 0x00000000000073c6 */ /* 0x008ee40000000000 */
[----:B---3--:R-:W-:Y:S06]  /*7790*/  BAR.SYNC.DEFER_BLOCKING 0x1, 0x80 ;  /* 0x0042000000007b1d */ /* 0x008fec0000010000 */
[----:B------:R-:W-:Y:S05]  /*77a0*/  @P0 BRA `(.L_x_96) ;  /* 0x0000000000840947 */ /* 0x000fea0003800000 */
[----:B------:R-:W-:Y:S01]  /*77b0*/  UIADD3 UR4, UPT, UPT, UR41, 0x2a00, URZ ;  /* 0x00002a0029047890 */ /* 0x000fe2000fffe0ff */
[----:B------:R-:W-:Y:S01]  /*77c0*/  R2UR UR13, R205 ;  /* 0x00000000cd0d72ca */ /* 0x000fe200000e0000 */
[----:B------:R-:W-:Y:S01]  /*77d0*/  UIADD3 UR24, UP0, UPT, UR44, 0x680, URZ ;  /* 0x000006802c187890 */ /* 0x000fe2000ff1e0ff */
[----:B------:R-:W-:Y:S01]  /*77e0*/  R2UR UR14, R207 ;  /* 0x00000000cf0e72ca */ /* 0x000fe200000e0000 */
[----:B------:R-:W-:Y:S01]  /*77f0*/  UMOV UR15, UR36 ;  /* 0x00000024000f7c82 */ /* 0x000fe20008000000 */
[----:B------:R-:W-:Y:S01]  /*7800*/  UIADD3 UR8, UPT, UPT, UR41, 0x3200, URZ ;  /* 0x0000320029087890 */ /* 0x000fe2000fffe0ff */
[----:B------:R-:W-:Y:S01]  /*7810*/  IMAD.U32 R218, RZ, RZ, UR4 ;  /* 0x00000004ffda7e24 */ /* 0x000fe2000f8e00ff */
[----:B------:R-:W-:Y:S01]  /*7820*/  UIADD3.X UR25, UPT, UPT, URZ, UR45, URZ, UP0, !UPT ;  /* 0x0000002dff197290 */ /* 0x000fe200087fe4ff */
[----:B------:R-:W-:Y:S01]  /*7830*/  UMOV UR11, UR36 ;  /* 0x00000024000b7c82 */ /* 0x000fe20008000000 */
[----:B------:R-:W-:Y:S02]  /*7840*/  UIADD3 UR4, UPT, UPT, UR41, 0x3a00, URZ ;  /* 0x00003a0029047890 */ /* 0x000fe4000fffe0ff */
[----:B------:R-:W-:Y:S01]  /*7850*/  R2UR UR12, R218 ;  /* 0x00000000da0c72ca */ /* 0x000fe200000e0000 */
[----:B------:R-:W-:Y:S01]  /*7860*/  UMOV UR7, UR36 ;  /* 0x0000002400077c82 */ /* 0x000fe20008000000 */
[----:B------:R-:W-:Y:S02]  /*7870*/  UIADD3 UR20, UPT, UPT, UR41, 0x4200, URZ ;  /* 0x0000420029147890 */ /* 0x000fe4000fffe0ff */
[----:B------:R-:W-:Y:S02]  /*7880*/  UIMAD UR13, UR13, 0xa0, URZ ;  /* 0x000000a00d0d78a4 */ /* 0x000fe4000f8e02ff */
[----:B------:R-:W-:Y:S02]  /*7890*/  USHF.L.U32 UR14, UR14, 0x6, URZ ;  /* 0x000000060e0e7899 */ /* 0x000fe400080006ff */
[----:B------:R-:W-:Y:S02]  /*78a0*/  UIADD3 UR9, UPT, UPT, UR13, 0x20, URZ ;  /* 0x000000200d097890 */ /* 0x000fe4000fffe0ff */
[----:B------:R-:W-:Y:S02]  /*78b0*/  UIADD3 UR5, UPT, UPT, UR13, 0x40, URZ ;  /* 0x000000400d057890 */ /* 0x000fe4000fffe0ff */
[----:B------:R-:W-:Y:S01]  /*78c0*/  UIADD3 UR21, UPT, UPT, UR13, 0x60, URZ ;  /* 0x000000600d157890 */ /* 0x000fe2000fffe0ff */
[----:B------:R-:W-:Y:S02]  /*78d0*/  UMOV UR10, UR14 ;  /* 0x0000000e000a7c82 */ /* 0x000fe40008000000 */
[----:B------:R3:W-:Y:S01]  /*78e0*/  UTMASTG.3D [UR12], [UR24] ;  /* 0x0000000c180073b5 */ /* 0x0007e20008010000 */
[----:B------:R-:W-:Y:S01]  /*78f0*/  UMOV UR6, UR14 ;  /* 0x0000000e00067c82 */ /* 0x000fe20008000000 */
[----:B------:R-:W-:Y:S01]  /*7900*/  UMOV UR23, UR36 ;  /* 0x0000002400177c82 */ /* 0x000fe20008000000 */
[----:B------:R-:W-:Y:S01]  /*7910*/  UMOV UR22, UR14 ;  /* 0x0000000e00167c82 */ /* 0x000fe20008000000 */
[----:B------:R-:W-:Y:S02]  /*7920*/  UIADD3 UR16, UPT, UPT, UR41, 0x4a00, URZ ;  /* 0x00004a0029107890 */ /* 0x000fe4000fffe0ff */
[----:B------:R-:W-:Y:S01]  /*7930*/  UIADD3 UR17, UPT, UPT, UR13, 0x80, URZ ;  /* 0x000000800d117890 */ /* 0x000fe2000fffe0ff */
[----:B------:R3:W-:Y:S01]  /*7940*/  UTMASTG.3D [UR8], [UR24] ;  /* 0x00000008180073b5 */ /* 0x0007e20008010000 */
[----:B------:R-:W-:Y:S01]  /*7950*/  UMOV UR19, UR36 ;  /* 0x0000002400137c82 */ /* 0x000fe20008000000 */
[----:B------:R-:W-:Y:S01]  /*7960*/  UMOV UR18, UR14 ;  /* 0x0000000e00127c82 */ /* 0x000fe20008000000 */
[----:B------:R3:W-:Y:S01]  /*7970*/  UTMASTG.3D [UR4], [UR24] ;  /* 0x00000004180073b5 */ /* 0x0007e20008010000 */
[----:B------:R3:W-:Y:S04]  /*7980*/  UTMASTG.3D [UR20], [UR24] ;  /* 0x00000014180073b5 */ /* 0x0007e80008010000 */
[----:B------:R3:W-:Y:S01]  /*7990*/  UTMASTG.3D [UR16], [UR24] ;  /* 0x00000010180073b5 */ /* 0x0007e20008010000 */
[----:B------:R0:W-:Y:S01]  /*79a0*/  UTMACMDFLUSH ;  /* 0x00000000000079b7 */ /* 0x0001e20000000000 */
[----:B---3--:R-:W-:Y:S04]  /*79b0*/  DEPBAR.LE SB0, 0x0 ;  /* 0x000080000000791a */ /* 0x008fe80000000000 */
.L_x_96:
[----:B------:R-:W-:Y:S05]  /*79c0*/  BSYNC.RECONVERGENT B0 ;  /* 0x0000000000007941 */ /* 0x000fea0003800200 */
.L_x_95:
[----:B------:R-:W-:Y:S01]  /*79d0*/  BAR.SYNC.DEFER_BLOCKING 0x1, 0x80 ;  /* 0x0042000000007b1d */ /* 0x000fe20000010000 */
[----:B------:R-:W-:Y:S01]  /*79e0*/  ISETP.NE.AND P2, PT, R219, RZ, PT ;  /* 0x000000ffdb00720c */ /* 0x000fe20003f45270 */
[----:B------:R-:W-:Y:S01]  /*79f0*/  IMAD.IADD R205, R95, 0x1, R181 ;  /* 0x000000015fcd7824 */ /* 0x000fe200078e02b5 */
[----:B------:R-:W-:Y:S01]  /*7a00*/  ISETP.NE.AND P0, PT, R220, 0x2, PT ;  /* 0x00000002dc00780c */ /* 0x000fe20003f05270 */
[----:B------:R-:W-:Y:S01]  /*7a10*/  IMAD.IADD R207, R97, 0x1, R204 ;  /* 0x0000000161cf7824 */ /* 0x000fe200078e02cc */
[----:B------:R-:W-:Y:S02]  /*7a20*/  ISETP.NE.AND P1, PT, R96, 0x4, PT ;  /* 0x000000046000780c */ /* 0x000fe40003f25270 */
[----:B------:R-:W-:Y:S02]  /*7a30*/  SEL R3, RZ, 0x1, P0 ;  /* 0x00000001ff037807 */ /* 0x000fe40000000000 */
[----:B------:R-:W-:Y:S02]  /*7a40*/  SEL R0, RZ, 0x1, P1 ;  /* 0x00000001ff007807 */ /* 0x000fe40000800000 */
[----:B------:R-:W-:Y:S02]  /*7a50*/  LOP3.LUT R216, R216, R3, RZ, 0x3c, !PT ;  /* 0x00000003d8d87212 */ /* 0x000fe400078e3cff */
[----:B------:R-:W-:Y:S02]  /*7a60*/  LOP3.LUT R217, R217, R0, RZ, 0x3c, !PT ;  /* 0x00000000d9d97212 */ /* 0x000fe400078e3cff */
[----:B------:R-:W-:Y:S02]  /*7a70*/  @P2 R2UR UR36, R214 ;  /* 0x00000000d62422ca */ /* 0x000fe400000e0000 */
[----:B------:R-:W-:Y:S02]  /*7a80*/  SEL R220, R220, RZ, P0 ;  /* 0x000000ffdcdc7207 */ /* 0x000fe40000000000 */
[----:B------:R-:W-:Y:S01]  /*7a90*/  SEL R96, R96, RZ, P1 ;  /* 0x000000ff60607207 */ /* 0x000fe20000800000 */
[----:B------:R-:W-:Y:S10]  /*7aa0*/  @P2 BRA `(.L_x_97) ;  /* 0xffffffd000242947 */ /* 0x000ff4000383ffff */
[----:B------:R-:W-:Y:S05]  /*7ab0*/  EXIT ;  /* 0x000000000000794d */ /* 0x000fea0003800000 */
.L_x_19:
[----:B--2---:R2:W1:Y:S02]  /*7ac0*/  SYNCS.PHASECHK.TRANS64.TRYWAIT P0, [R3+URZ+0xc0], R2 ;  /* 0x0000c002030075a7 */ /* 0x00446400080011ff */
[----:B-1----:R-:W-:Y:S05]  /*7ad0*/  @!P0 NANOSLEEP.SYNCS 0x989680 ;  /* 0x009896800000895d */ /* 0x002fea0003900000 */
[----:B------:R-:W1:Y:S02]  /*7ae0*/  @!P0 SYNCS.PHASECHK.TRANS64 P0, [R3+URZ+0xc0], R2 ;  /* 0x0000c002030085a7 */ /* 0x000e6400080010ff */
[----:B-1----:R-:W-:Y:S05]  /*7af0*/  @!P0 BRA `(.L_x_19) ;  /* 0xfffffffc00f08947 */ /* 0x002fea000383ffff */
[----:B------:R-:W-:Y:S05]  /*7b00*/  BRA `(.L_x_98) ;  /* 0xffffff9800947947 */ /* 0x000fea000383ffff */
.L_x_22:
[----:B-1----:R-:W-:Y:S07]  /*7b10*/  MOV R2, UR33 ;  /* 0x0000002100027c02 */ /* 0x002fee0008000f00 */
.L_x_99:
[----:B-1----:R1:W2:Y:S02]  /*7b20*/  SYNCS.PHASECHK.TRANS64.TRYWAIT P0, [R2+URZ+0x18], R5 ;  /* 0x00001805020075a7 */ /* 0x0022a400080011ff */
[----:B--2---:R-:W-:Y:S05]  /*7b30*/  @!P0 NANOSLEEP.SYNCS 0x989680 ;  /* 0x009896800000895d */ /* 0x004fea0003900000 */
[----:B------:R-:W2:Y:S02]  /*7b40*/  @!P0 SYNCS.PHASECHK.TRANS64 P0, [R2+URZ+0x18], R5 ;  /* 0x00001805020085a7 */ /* 0x000ea400080010ff */
[----:B--2---:R-:W-:Y:S05]  /*7b50*/  @!P0 BRA `(.L_x_99) ;  /* 0xfffffffc00f08947 */ /* 0x004fea000383ffff */
[----:B------:R-:W-:Y:S05]  /*7b60*/  BRA `(.L_x_21) ;  /* 0xffffff9800e47947 */ /* 0x000fea000383ffff */
.L_x_28:
[----:B-1----:R-:W-:Y:S07]  /*7b70*/  MOV R2, UR33 ;  /* 0x0000002100027c02 */ /* 0x002fee0008000f00 */
.L_x_100:
[----:B-1----:R1:W2:Y:S02]  /*7b80*/  SYNCS.PHASECHK.TRANS64.TRYWAIT P0, [R2+URZ+0x18], R5 ;  /* 0x00001805020075a7 */ /* 0x0022a400080011ff */
[----:B--2---:R-:W-:Y:S05]  /*7b90*/  @!P0 NANOSLEEP.SYNCS 0x989680 ;  /* 0x009896800000895d */ /* 0x004fea0003900000 */
[----:B------:R-:W2:Y:S02]  /*7ba0*/  @!P0 SYNCS.PHASECHK.TRANS64 P0, [R2+URZ+0x18], R5 ;  /* 0x00001805020085a7 */ /* 0x000ea400080010ff */
[----:B--2---:R-:W-:Y:S05]  /*7bb0*/  @!P0 BRA `(.L_x_100) ;  /* 0xfffffffc00f08947 */ /* 0x004fea000383ffff */
[----:B------:R-:W-:Y:S05]  /*7bc0*/  BRA `(.L_x_27) ;  /* 0xffffff9c00bc7947 */ /* 0x000fea000383ffff */
.L_x_32:
[----:B-1----:R1:W2:Y:S02]  /*7bd0*/  SYNCS.PHASECHK.TRANS64.TRYWAIT P0, [R2+URZ+0x50], R3 ;  /* 0x00005003020075a7 */ /* 0x0022a400080011ff */
[----:B--2---:R-:W-:Y:S05]  /*7be0*/  @!P0 NANOSLEEP.SYNCS 0x989680 ;  /* 0x009896800000895d */ /* 0x004fea0003900000 */
[----:B------:R-:W2:Y:S02]  /*7bf0*/  @!P0 SYNCS.PHASECHK.TRANS64 P0, [R2+URZ+0x50], R3 ;  /* 0x00005003020085a7 */ /* 0x000ea400080010ff */
[----:B--2---:R-:W-:Y:S05]  /*7c00*/  @!P0 BRA `(.L_x_32) ;  /* 0xfffffffc00f08947 */ /* 0x004fea000383ffff */
[----:B------:R-:W-:Y:S05]  /*7c10*/  BRA `(.L_x_101) ;  /* 0xffffffa000747947 */ /* 0x000fea000383ffff */
.L_x_36:
[----:B----4-:R-:W-:-:S07]  /*7c20*/  MOV R0, UR5 ;  /* 0x0000000500007c02 */ /* 0x010fce0008000f00 */
.L_x_102:
[----:B-1----:R1:W2:Y:S02]  /*7c30*/  SYNCS.PHASECHK.TRANS64.TRYWAIT P0, [R0+URZ], R3 ;  /* 0x00000003000075a7 */ /* 0x0022a400080011ff */
[----:B--2---:R-:W-:Y:S05]  /*7c40*/  @!P0 NANOSLEEP.SYNCS 0x989680 ;  /* 0x009896800000895d */ /* 0x004fea0003900000 */
[----:B------:R-:W2:Y:S02]  /*7c50*/  @!P0 SYNCS.PHASECHK.TRANS64 P0, [R0+URZ], R3 ;  /* 0x00000003000085a7 */ /* 0x000ea400080010ff */
[----:B--2---:R-:W-:Y:S05]  /*7c60*/  @!P0 BRA `(.L_x_102) ;  /* 0xfffffffc00f08947 */ /* 0x004fea000383ffff */
[----:B------:R-:W-:Y:S05]  /*7c70*/  BRA `(.L_x_103) ;  /* 0xffffffa400e47947 */ /* 0x000fea000383ffff */
.L_x_37:
[----:B----4-:R-:W-:-:S07]  /*7c80*/  MOV R0, UR5 ;  /* 0x0000000500007c02 */ /* 0x010fce0008000f00 */
.L_x_104:
[----:B-1----:R1:W2:Y:S02]  /*7c90*/  SYNCS.PHASECHK.TRANS64.TRYWAIT P0, [R0+URZ], R3 ;  /* 0x00000003000075a7 */ /* 0x0022a400080011ff */
[----:B--2---:R-:W-:Y:S05]  /*7ca0*/  @!P0 NANOSLEEP.SYNCS 0x989680 ;  /* 0x009896800000895d */ /* 0x004fea0003900000 */
[----:B------:R-:W2:Y:S02]  /*7cb0*/  @!P0 SYNCS.PHASECHK.TRANS64 P0, [R0+URZ], R3 ;  /* 0x00000003000085a7 */ /* 0x000ea400080010ff */
[----:B--2---:R-:W-:Y:S05]  /*7cc0*/  @!P0 BRA `(.L_x_104) ;  /* 0xfffffffc00f08947 */ /* 0x004fea000383ffff */
[----:B------:R-:W-:Y:S05]  /*7cd0*/  BRA `(.L_x_105) ;  /* 0xffffffa400f07947 */ /* 0x000fea000383ffff */
.L_x_40:
[----:B-1----:R1:W2:Y:S02]  /*7ce0*/  SYNCS.PHASECHK.TRANS64.TRYWAIT P0, [R0+URZ+0xb0], R5 ;  /* 0x0000b005000075a7 */ /* 0x0022a400080011ff */
[----:B--2---:R-:W-:Y:S05]  /*7cf0*/  @!P0 NANOSLEEP.SYNCS 0x989680 ;  /* 0x009896800000895d */ /* 0x004fea0003900000 */
[----:B------:R-:W2:Y:S02]  /*7d00*/  @!P0 SYNCS.PHASECHK.TRANS64 P0, [R0+URZ+0xb0], R5 ;  /* 0x0000b005000085a7 */ /* 0x000ea400080010ff */
[----:B--2---:R-:W-:Y:S05]  /*7d10*/  @!P0 BRA `(.L_x_40) ;  /* 0xfffffffc00f08947 */ /* 0x004fea000383ffff */
[----:B------:R-:W-:Y:S05]  /*7d20*/  BRA `(.L_x_106) ;  /* 0xffffffa8004c7947 */ /* 0x000fea000383ffff */
.L_x_41:
[----:B------:R-:W-:-:S07]  /*7d30*/  MOV R0, UR5 ;  /* 0x0000000500007c02 */ /* 0x000fce0008000f00 */
.L_x_107:
[----:B-1----:R1:W2:Y:S02]  /*7d40*/  SYNCS.PHASECHK.TRANS64.TRYWAIT P0, [R0+URZ+0x60], R5 ;  /* 0x00006005000075a7 */ /* 0x0022a400080011ff */
[----:B--2---:R-:W-:Y:S05]  /*7d50*/  @!P0 NANOSLEEP.SYNCS 0x989680 ;  /* 0x009896800000895d */ /* 0x004fea0003900000 */
[----:B------:R-:W2:Y:S02]  /*7d60*/  @!P0 SYNCS.PHASECHK.TRANS64 P0, [R0+URZ+0x60], R5 ;  /* 0x00006005000085a7 */ /* 0x000ea400080010ff */
[----:B--2---:R-:W-:Y:S05]  /*7d70*/  @!P0 BRA `(.L_x_107) ;  /* 0xfffffffc00f08947 */ /* 0x004fea000383ffff */
[----:B------:R-:W-:Y:S05]  /*7d80*/  BRA `(.L_x_108) ;  /* 0xffffffa8005c7947 */ /* 0x000fea000383ffff */
.L_x_42:
[----:B-1----:R1:W2:Y:S02]  /*7d90*/  SYNCS.PHASECHK.TRANS64.TRYWAIT P1, [R0+URZ+0x50], R5 ;  /* 0x00005005000075a7 */ /* 0x0022a400080211ff */
[----:B--2---:R-:W-:Y:S05]  /*7da0*/  @!P1 NANOSLEEP.SYNCS 0x989680 ;  /* 0x009896800000995d */ /* 0x004fea0003900000 */
[----:B------:R-:W2:Y:S02]  /*7db0*/  @!P1 SYNCS.PHASECHK.TRANS64 P1, [R0+URZ+0x50], R5 ;  /* 0x00005005000095a7 */ /* 0x000ea400080210ff */
[----:B--2---:R-:W-:Y:S05]  /*7dc0*/  @!P1 BRA `(.L_x_42) ;  /* 0xfffffffc00f09947 */ /* 0x004fea000383ffff */
[----:B------:R-:W-:Y:S05]  /*7dd0*/  BRA `(.L_x_109) ;  /* 0xffffffa8008c7947 */ /* 0x000fea000383ffff */
.L_x_45:
[----:B------:R-:W-:-:S07]  /*7de0*/  MOV R0, UR5 ;  /* 0x0000000500007c02 */ /* 0x000fce0008000f00 */
.L_x_110:
[----:B-1----:R1:W2:Y:S02]  /*7df0*/  SYNCS.PHASECHK.TRANS64.TRYWAIT P0, [R0+URZ+0x60], R3 ;  /* 0x00006003000075a7 */ /* 0x0022a400080011ff */
[----:B--2---:R-:W-:Y:S05]  /*7e00*/  @!P0 NANOSLEEP.SYNCS 0x989680 ;  /* 0x009896800000895d */ /* 0x004fea0003900000 */
[----:B------:R-:W2:Y:S02]  /*7e10*/  @!P0 SYNCS.PHASECHK.TRANS64 P0, [R0+URZ+0x60], R3 ;  /* 0x00006003000085a7 */ /* 0x000ea400080010ff */
[----:B--2---:R-:W-:Y:S05]  /*7e20*/  @!P0 BRA `(.L_x_110) ;  /* 0xfffffffc00f08947 */ /* 0x004fea000383ffff */
[----:B------:R-:W-:Y:S05]  /*7e30*/  BRA `(.L_x_44) ;  /* 0xffffffa800e07947 */ /* 0x000fea000383ffff */
.L_x_52:
[----:B-1----:R1:W2:Y:S02]  /*7e40*/  SYNCS.PHASECHK.TRANS64.TRYWAIT P1, [R0+URZ+0x50], R5 ;  /* 0x00005005000075a7 */ /* 0x0022a400080211ff */
[----:B--2---:R-:W-:Y:S05]  /*7e50*/  @!P1 NANOSLEEP.SYNCS 0x989680 ;  /* 0x009896800000995d */ /* 0x004fea0003900000 */
[----:B------:R-:W2:Y:S02]  /*7e60*/  @!P1 SYNCS.PHASECHK.TRANS64 P1, [R0+URZ+0x50], R5 ;  /* 0x00005005000095a7 */ /* 0x000ea400080210ff */
[----:B--2---:R-:W-:Y:S05]  /*7e70*/  @!P1 BRA `(.L_x_52) ;  /* 0xfffffffc00f09947 */ /* 0x004fea000383ffff */
[----:B------:R-:W-:Y:S05]  /*7e80*/  BRA `(.L_x_111) ;  /* 0xffffffb000707947 */ /* 0x000fea000383ffff */
.L_x_53:
[----:B------:R-:W-:-:S07]  /*7e90*/  MOV R3, UR14 ;  /* 0x0000000e00037c02 */ /* 0x000fce0008000f00 */
.L_x_112:
[----:B-1----:R1:W2:Y:S02]  /*7ea0*/  SYNCS.PHASECHK.TRANS64.TRYWAIT P0, [R3+URZ+0x90], R0 ;  /* 0x00009000030075a7 */ /* 0x0022a400080011ff */
[----:B--2---:R-:W-:Y:S05]  /*7eb0*/  @!P0 NANOSLEEP.SYNCS 0x989680 ;  /* 0x009896800000895d */ /* 0x004fea0003900000 */
[----:B------:R-:W2:Y:S02]  /*7ec0*/  @!P0 SYNCS.PHASECHK.TRANS64 P0, [R3+URZ+0x90], R0 ;  /* 0x00009000030085a7 */ /* 0x000ea400080010ff */
[----:B--2---:R-:W-:Y:S05]  /*7ed0*/  @!P0 BRA `(.L_x_112) ;  /* 0xfffffffc00f08947 */ /* 0x004fea000383ffff */
[----:B------:R-:W-:Y:S05]  /*7ee0*/  BRA `(.L_x_113) ;  /* 0xffffffb000bc7947 */ /* 0x000fea000383ffff */
.L_x_56:
[----:B------:R-:W-:Y:S07]  /*7ef0*/  MOV R0, UR19 ;  /* 0x0000001300007c02 */ /* 0x000fee0008000f00 */
.L_x_114:
[----:B-1----:R1:W2:Y:S02]  /*7f00*/  SYNCS.PHASECHK.TRANS64.TRYWAIT P0, [R0+URZ], R3 ;  /* 0x00000003000075a7 */ /* 0x0022a400080011ff */
[----:B--2---:R-:W-:Y:S05]  /*7f10*/  @!P0 NANOSLEEP.SYNCS 0x989680 ;  /* 0x009896800000895d */ /* 0x004fea0003900000 */
[----:B------:R-:W2:Y:S02]  /*7f20*/  @!P0 SYNCS.PHASECHK.TRANS64 P0, [R0+URZ], R3 ;  /* 0x00000003000085a7 */ /* 0x000ea400080010ff */
[----:B--2---:R-:W-:Y:S05]  /*7f30*/  @!P0 BRA `(.L_x_114) ;  /* 0xfffffffc00f08947 */ /* 0x004fea000383ffff */
[----:B------:R-:W-:Y:S05]  /*7f40*/  BRA `(.L_x_55) ;  /* 0xffffffb000d87947 */ /* 0x000fea000383ffff */
.L_x_59:
[----:B------:R-:W-:-:S07]  /*7f50*/  MOV R0, UR5 ;  /* 0x0000000500007c02 */ /* 0x000fce0008000f00 */
.L_x_115:
[----:B--2---:R2:W3:Y:S02]  /*7f60*/  SYNCS.PHASECHK.TRANS64.TRYWAIT P0, [R0+URZ], R3 ;  /* 0x00000003000075a7 */ /* 0x0044e400080011ff */
[----:B---3--:R-:W-:Y:S05]  /*7f70*/  @!P0 NANOSLEEP.SYNCS 0x989680 ;  /* 0x009896800000895d */ /* 0x008fea0003900000 */
[----:B------:R-:W3:Y:S02]  /*7f80*/  @!P0 SYNCS.PHASECHK.TRANS64 P0, [R0+URZ], R3 ;  /* 0x00000003000085a7 */ /* 0x000ee400080010ff */
[----:B---3--:R-:W-:Y:S05]  /*7f90*/  @!P0 BRA `(.L_x_115) ;  /* 0xfffffffc00f08947 */ /* 0x008fea000383ffff */
[----:B------:R-:W-:Y:S05]  /*7fa0*/  BRA `(.L_x_116) ;  /* 0xffffffb800047947 */ /* 0x000fea000383ffff */
.L_x_60:
[----:B------:R-:W-:-:S07]  /*7fb0*/  MOV R0, UR5 ;  /* 0x0000000500007c02 */ /* 0x000fce0008000f00 */
.L_x_117:
[----:B--2---:R2:W3:Y:S02]  /*7fc0*/  SYNCS.PHASECHK.TRANS64.TRYWAIT P0, [R0+URZ], R3 ;  /* 0x00000003000075a7 */ /* 0x0044e400080011ff */
[----:B---3--:R-:W-:Y:S05]  /*7fd0*/  @!P0 NANOSLEEP.SYNCS 0x989680 ;  /* 0x009896800000895d */ /* 0x008fea0003900000 */
[----:B------:R-:W3:Y:S02]  /*7fe0*/  @!P0 SYNCS.PHASECHK.TRANS64 P0, [R0+URZ], R3 ;  /* 0x00000003000085a7 */ /* 0x000ee400080010ff */
[----:B---3--:R-:W-:Y:S05]  /*7ff0*/  @!P0 BRA `(.L_x_117) ;  /* 0xfffffffc00f08947 */ /* 0x008fea000383ffff */
[----:B------:R-:W-:Y:S05]  /*8000*/  BRA `(.L_x_118) ;  /* 0xffffffb800107947 */ /* 0x000fea000383ffff */
.L_x_61:
[----:B------:R-:W-:-:S07]  /*8010*/  MOV R0, UR5 ;  /* 0x0000000500007c02 */ /* 0x000fce0008000f00 */
.L_x_119:
[----:B--2---:R2:W3:Y:S02]  /*8020*/  SYNCS.PHASECHK.TRANS64.TRYWAIT P0, [R0+URZ], R3 ;  /* 0x00000003000075a7 */ /* 0x0044e400080011ff */
[----:B---3--:R-:W-:Y:S05]  /*8030*/  @!P0 NANOSLEEP.SYNCS 0x989680 ;  /* 0x009896800000895d */ /* 0x008fea0003900000 */
[----:B------:R-:W3:Y:S02]  /*8040*/  @!P0 SYNCS.PHASECHK.TRANS64 P0, [R0+URZ], R3 ;  /* 0x00000003000085a7 */ /* 0x000ee400080010ff */
[----:B---3--:R-:W-:Y:S05]  /*8050*/  @!P0 BRA `(.L_x_119) ;  /* 0xfffffffc00f08947 */ /* 0x008fea000383ffff */
[----:B------:R-:W-:Y:S05]  /*8060*/  BRA `(.L_x_120) ;  /* 0xffffffb8001c7947 */ /* 0x000fea000383ffff */
.L_x_62:
[----:B------:R-:W-:-:S07]  /*8070*/  MOV R0, UR6 ;  /* 0x0000000600007c02 */ /* 0x000fce0008000f00 */
.L_x_121:
[----:B--2---:R2:W3:Y:S02]  /*8080*/  SYNCS.PHASECHK.TRANS64.TRYWAIT P0, [R0+URZ], R3 ;  /* 0x00000003000075a7 */ /* 0x0044e400080011ff */
[----:B---3--:R-:W-:Y:S05]  /*8090*/  @!P0 NANOSLEEP.SYNCS 0x989680 ;  /* 0x009896800000895d */ /* 0x008fea0003900000 */
[----:B------:R-:W3:Y:S02]  /*80a0*/  @!P0 SYNCS.PHASECHK.TRANS64 P0, [R0+URZ], R3 ;  /* 0x00000003000085a7 */ /* 0x000ee400080010ff */
[----:B---3--:R-:W-:Y:S05]  /*80b0*/  @!P0 BRA `(.L_x_121) ;  /* 0xfffffffc00f08947 */ /* 0x008fea000383ffff */
[----:B------:R-:W-:Y:S05]  /*80c0*/  BRA `(.L_x_122) ;  /* 0xffffffb800287947 */ /* 0x000fea000383ffff */
.L_x_67:
[----:B--2---:R2:W3:Y:S02]  /*80d0*/  SYNCS.PHASECHK.TRANS64.TRYWAIT P0, [R0+URZ+0x50], R3 ;  /* 0x00005003000075a7 */ /* 0x0044e400080011ff */
[----:B---3--:R-:W-:Y:S05]  /*80e0*/  @!P0 NANOSLEEP.SYNCS 0x989680 ;  /* 0x009896800000895d */ /* 0x008fea0003900000 */
[----:B------:R-:W3:Y:S02]  /*80f0*/  @!P0 SYNCS.PHASECHK.TRANS64 P0, [R0+URZ+0x50], R3 ;  /* 0x00005003000085a7 */ /* 0x000ee400080010ff */
[----:B---3--:R-:W-:Y:S05]  /*8100*/  @!P0 BRA `(.L_x_67) ;  /* 0xfffffffc00f08947 */ /* 0x008fea000383ffff */
[----:B------:R-:W-:Y:S05]  /*8110*/  BRA `(.L_x_123) ;  /* 0xffffffbc00247947 */ /* 0x000fea000383ffff */
.L_x_70:
[----:B------:R-:W-:Y:S07]  /*8120*/  MOV R0, UR7 ;  /* 0x0000000700007c02 */ /* 0x000fee0008000f00 */
.L_x_124:
[----:B--2---:R2:W3:Y:S02]  /*8130*/  SYNCS.PHASECHK.TRANS64.TRYWAIT P0, [R0+URZ+0x48], R3 ;  /* 0x00004803000075a7 */ /* 0x0044e400080011ff */
[----:B---3--:R-:W-:Y:S05]  /*8140*/  @!P0 NANOSLEEP.SYNCS 0x989680 ;  /* 0x009896800000895d */ /* 0x008fea0003900000 */
[----:B------:R-:W3:Y:S02]  /*8150*/  @!P0 SYNCS.PHASECHK.TRANS64 P0, [R0+URZ+0x48], R3 ;  /* 0x00004803000085a7 */ /* 0x000ee400080010ff */
[----:B---3--:R-:W-:Y:S05]  /*8160*/  @!P0 BRA `(.L_x_124) ;  /* 0xfffffffc00f08947 */ /* 0x008fea000383ffff */
[----:B------:R-:W-:Y:S05]  /*8170*/  BRA `(.L_x_69) ;  /* 0xffffffc000107947 */ /* 0x000fea000383ffff */
.L_x_73:
[----:B------:R-:W-:Y:S07]  /*8180*/  MOV R3, UR7 ;  /* 0x0000000700037c02 */ /* 0x000fee0008000f00 */
.L_x_125:
[----:B-1----:R1:W2:Y:S02]  /*8190*/  SYNCS.PHASECHK.TRANS64.TRYWAIT P2, [R3+URZ+0x38], R26 ;  /* 0x0000381a030075a7 */ /* 0x0022a400080411ff */
[----:B--2---:R-:W-:Y:S05]  /*81a0*/  @!P2 NANOSLEEP.SYNCS 0x989680 ;  /* 0x009896800000a95d */ /* 0x004fea0003900000 */
[----:B------:R-:W2:Y:S02]  /*81b0*/  @!P2 SYNCS.PHASECHK.TRANS64 P2, [R3+URZ+0x38], R26 ;  /* 0x0000381a0300a5a7 */ /* 0x000ea400080410ff */
[----:B--2---:R-:W-:Y:S05]  /*81c0*/  @!P2 BRA `(.L_x_125) ;  /* 0xfffffffc00f0a947 */ /* 0x004fea000383ffff */
[----:B------:R-:W-:Y:S05]  /*81d0*/  BRA `(.L_x_126) ;  /* 0xffffffc000a47947 */ /* 0x000fea000383ffff */
.L_x_76:
[----:B--2---:R2:W4:Y:S02]  /*81e0*/  SYNCS.PHASECHK.TRANS64.TRYWAIT P0, [R0+URZ+0x50], R3 ;  /* 0x00005003000075a7 */ /* 0x00452400080011ff */
[----:B----4-:R-:W-:Y:S05]  /*81f0*/  @!P0 NANOSLEEP.SYNCS 0x989680 ;  /* 0x009896800000895d */ /* 0x010fea0003900000 */
[----:B------:R-:W4:Y:S02]  /*8200*/  @!P0 SYNCS.PHASECHK.TRANS64 P0, [R0+URZ+0x50], R3 ;  /* 0x00005003000085a7 */ /* 0x000f2400080010ff */
[----:B----4-:R-:W-:Y:S05]  /*8210*/  @!P0 BRA `(.L_x_76) ;  /* 0xfffffffc00f08947 */ /* 0x010fea000383ffff */
[----:B------:R-:W-:Y:S05]  /*8220*/  BRA `(.L_x_127) ;  /* 0xffffffc800587947 */ /* 0x000fea000383ffff */
.L_x_87:
[----:B-1----:R-:W-:Y:S04]  /*8230*/  MOV R0, UR41 ;  /* 0x0000002900007c02 */ /* 0x002fe80008000f00 */
[----:B------:R1:W2:Y:S03]  /*8240*/  SYNCS.PHASECHK.TRANS64.TRYWAIT P1, [R0+URZ+0x30], R3 ;  /* 0x00003003000075a7 */ /* 0x0002a600080211ff */
[----:B--2---:R-:W-:Y:S05]  /*8250*/  @!P1 NANOSLEEP.SYNCS 0x989680 ;  /* 0x009896800000995d */ /* 0x004fea0003900000 */
[----:B------:R-:W2:Y:S02]  /*8260*/  @!P1 SYNCS.PHASECHK.TRANS64 P1, [R0+URZ+0x30], R3 ;  /* 0x00003003000095a7 */ /* 0x000ea400080210ff */
[----:B--2---:R-:W-:Y:S05]  /*8270*/  @!P1 BRA `(.L_x_87) ;  /* 0xfffffffc00ec9947 */ /* 0x004fea000383ffff */
[----:B------:R-:W-:Y:S05]  /*8280*/  BRA `(.L_x_86) ;  /* 0xffffffd400607947 */ /* 0x000fea000383ffff */
.L_x_89:
[----:B------:R1:W1:Y:S02]  /*8290*/  SYNCS.PHASECHK.TRANS64.TRYWAIT P1, [R16+URZ+0x70], R9 ;  /* 0x00007009100075a7 */ /* 0x00026400080211ff */
[----:B-1----:R-:W-:Y:S05]  /*82a0*/  @!P1 NANOSLEEP.SYNCS 0x989680 ;  /* 0x009896800000995d */ /* 0x002fea0003900000 */
[----:B------:R-:W1:Y:S02]  /*82b0*/  @!P1 SYNCS.PHASECHK.TRANS64 P1, [R16+URZ+0x70], R9 ;  /* 0x00007009100095a7 */ /* 0x000e6400080210ff */
[----:B-1----:R-:W-:Y:S05]  /*82c0*/  @!P1 BRA `(.L_x_89) ;  /* 0xfffffffc00f09947 */ /* 0x002fea000383ffff */
[----:B------:R-:W-:Y:S05]  /*82d0*/  BRA `(.L_x_88) ;  /* 0xffffffd400c07947 */ /* 0x000fea000383ffff */
        .weak           $__internal_0_$__cuda_sm10x_tcgen05_guardrail_trap_col_being_dealloced_not_returned_by_alloc
        .type           $__internal_0_$__cuda_sm10x_tcgen05_guardrail_trap_col_being_dealloced_not_returned_by_alloc,@function
        .size           $__internal_0_$__cuda_sm10x_tcgen05_guardrail_trap_col_being_dealloced_not_returned_by_alloc,($__internal_1_$__cuda_sm10x_tcgen05_guardrail_trap_phase_invalid_during_alloc - $__internal_0_$__cuda_sm10x_tcgen05_guardrail_trap_col_being_dealloced_not_returned_by_alloc)
$__internal_0_$__cuda_sm10x_tcgen05_guardrail_trap_col_being_dealloced_not_returned_by_alloc:
[----:B------:R-:W-:Y:S05]  /*82e0*/  BPT.TRAP 0x1 ;  /* 0x000000040000795c */ /* 0x000fea0000300000 */
[----:B------:R-:W-:-:S04]  /*82f0*/  HFMA2 R3, -RZ, RZ, 0, 0 ;  /* 0x00000000ff037431 */ /* 0x000fc800000001ff */
[----:B------:R-:W-:Y:S05]  /*8300*/  RET.REL.NODEC R2 `(_ZN7cutlass13device_kernelINS_4gemm6kernel13GemmUniversalIN4cute5tupleIJiiiiEEENS1_10collective13CollectiveMmaINS1_35MainloopSm100TmaUmmaWarpSpecializedILi3ELi2ELi4ENS5_IJNS4_1CILi1EEESB_SB_EEEEENS5_IJNSA_ILi64EEENSA_ILi160EEENSA_ILi256EEEEEEaNS5_IJlSB_lEEEaSI_NS4_8TiledMMAINS4_8MMA_AtomIJNS4_15SM100_MMA_S8_SSIaaiLi64ELi160ELNS4_4UMMA5MajorE0ELSN_0ELNSM_8SaturateE0EEEEEENS4_6LayoutISC_NS5_IJNSA_ILi0EEESS_SS_EEEEENS5_IJNS4_10UnderscoreESV_SV_EEEEENS4_13SM90_TMA_LOADENS4_14ComposedLayoutINS4_7SwizzleILi3ELi4ELi3EEENS4_18smem_ptr_flag_bitsILi8EEENSR_INS5_IJNSA_ILi8EEENSA_ILi128EEEEEENS5_IJS15_SB_EEEEEEEvNS4_8identityESY_S19_vS1A_EENS_8epilogue10collective18CollectiveEpilogueINS1C_23Sm100TmaWarpSpecializedILi1ELi1ELi80ELb0ELb0EEEJSH_NS5_IJNSR_ISE_SB_EENSR_ISF_SB_EEEEEaSI_aSI_NS1C_6fusion15FusionCallbacksIS1G_NS1K_17LinearCombinationIaiaiLNS_15FloatRoundStyleE2EEESH_S1J_JEEENS4_5SM1004TMEM4LOAD26SM100_TMEM_LOAD_16dp32b16xESY_NSZ_INS10_ILi1ELi4ELi3EEES13_NSR_INS5_IJS14_NSA_ILi32EEEEEENS5_IJS1V_SB_EEEEEEENS4_39AutoVectorizingCopyWithAssumedAlignmentILi128EEENS4_14SM90_TMA_STOREES1Z_S21_S21_EEEvvEEEEvNT_6ParamsE) ;  /* 0xffffff7c023c7950 */ /* 0x000fea0003c3ffff */
        .weak           $__internal_1_$__cuda_sm10x_tcgen05_guardrail_trap_phase_invalid_during_alloc
        .type           $__internal_1_$__cuda_sm10x_tcgen05_guardrail_trap_phase_invalid_during_alloc,@function
        .size           $__internal_1_$__cuda_sm10x_tcgen05_guardrail_trap_phase_invalid_during_alloc,($__internal_2_$__cuda_sm10x_tcgen05_guardrail_trap_unallocated_columns_being_dealloced - $__internal_1_$__cuda_sm10x_tcgen05_guardrail_trap_phase_invalid_during_alloc)
$__internal_1_$__cuda_sm10x_tcgen05_guardrail_trap_phase_invalid_during_alloc:
[----:B------:R-:W-:Y:S05]  /*8310*/  BPT.TRAP 0x1 ;  /* 0x000000040000795c */ /* 0x000fea0000300000 */
[----:B------:R-:W-:-:S04]  /*8320*/  MOV R3, 0x0 ;  /* 0x0000000000037802 */ /* 0x000fc80000000f00 */
[----:B------:R-:W-:Y:S05]  /*8330*/  RET.REL.NODEC R2 `(_ZN7cutlass13device_kernelINS_4gemm6kernel13GemmUniversalIN4cute5tupleIJiiiiEEENS1_10collective13CollectiveMmaINS1_35MainloopSm100TmaUmmaWarpSpecializedILi3ELi2ELi4ENS5_IJNS4_1CILi1EEESB_SB_EEEEENS5_IJNSA_ILi64EEENSA_ILi160EEENSA_ILi256EEEEEEaNS5_IJlSB_lEEEaSI_NS4_8TiledMMAINS4_8MMA_AtomIJNS4_15SM100_MMA_S8_SSIaaiLi64ELi160ELNS4_4UMMA5MajorE0ELSN_0ELNSM_8SaturateE0EEEEEENS4_6LayoutISC_NS5_IJNSA_ILi0EEESS_SS_EEEEENS5_IJNS4_10UnderscoreESV_SV_EEEEENS4_13SM90_TMA_LOADENS4_14ComposedLayoutINS4_7SwizzleILi3ELi4ELi3EEENS4_18smem_ptr_flag_bitsILi8EEENSR_INS5_IJNSA_ILi8EEENSA_ILi128EEEEEENS5_IJS15_SB_EEEEEEEvNS4_8identityESY_S19_vS1A_EENS_8epilogue10collective18CollectiveEpilogueINS1C_23Sm100TmaWarpSpecializedILi1ELi1ELi80ELb0ELb0EEEJSH_NS5_IJNSR_ISE_SB_EENSR_ISF_SB_EEEEEaSI_aSI_NS1C_6fusion15FusionCallbacksIS1G_NS1K_17LinearCombinationIaiaiLNS_15FloatRoundStyleE2EEESH_S1J_JEEENS4_5SM1004TMEM4LOAD26SM100_TMEM_LOAD_16dp32b16xESY_NSZ_INS10_ILi1ELi4ELi3EEES13_NSR_INS5_IJS14_NSA_ILi32EEEEEENS5_IJS1V_SB_EEEEEEENS4_39AutoVectorizingCopyWithAssumedAlignmentILi128EEENS4_14SM90_TMA_STOREES1Z_S21_S21_EEEvvEEEEvNT_6ParamsE) ;  /* 0xffffff7c02307950 */ /* 0x000fea0003c3ffff */
        .weak           $__internal_2_$__cuda_sm10x_tcgen05_guardrail_trap_unallocated_columns_being_dealloced
        .type           $__internal_2_$__cuda_sm10x_tcgen05_guardrail_trap_unallocated_columns_being_dealloced,@function
        .size           $__internal_2_$__cuda_sm10x_tcgen05_guardrail_trap_unallocated_columns_being_dealloced,(.L_x_129 - $__internal_2_$__cuda_sm10x_tcgen05_guardrail_trap_unallocated_columns_being_dealloced)
$__internal_2_$__cuda_sm10x_tcgen05_guardrail_trap_unallocated_columns_being_dealloced:
[----:B------:R-:W-:Y:S05]  /*8340*/  BPT.TRAP 0x1 ;  /* 0x000000040000795c */ /* 0x000fea0000300000 */
[----:B------:R-:W-:-:S04]  /*8350*/  HFMA2 R3, -RZ, RZ, 0, 0 ;  /* 0x00000000ff037431 */ /* 0x000fc800000001ff */
[----:B------:R-:W-:Y:S05]  /*8360*/  RET.REL.NODEC R2 `(_ZN7cutlass13device_kernelINS_4gemm6kernel13GemmUniversalIN4cute5tupleIJiiiiEEENS1_10collective13CollectiveMmaINS1_35MainloopSm100TmaUmmaWarpSpecializedILi3ELi2ELi4ENS5_IJNS4_1CILi1EEESB_SB_EEEEENS5_IJNSA_ILi64EEENSA_ILi160EEENSA_ILi256EEEEEEaNS5_IJlSB_lEEEaSI_NS4_8TiledMMAINS4_8MMA_AtomIJNS4_15SM100_MMA_S8_SSIaaiLi64ELi160ELNS4_4UMMA5MajorE0ELSN_0ELNSM_8SaturateE0EEEEEENS4_6LayoutISC_NS5_IJNSA_ILi0EEESS_SS_EEEEENS5_IJNS4_10UnderscoreESV_SV_EEEEENS4_13SM90_TMA_LOADENS4_14ComposedLayoutINS4_7SwizzleILi3ELi4ELi3EEENS4_18smem_ptr_flag_bitsILi8EEENSR_INS5_IJNSA_ILi8EEENSA_ILi128EEEEEENS5_IJS15_SB_EEEEEEEvNS4_8identityESY_S19_vS1A_EENS_8epilogue10collective18CollectiveEpilogueINS1C_23Sm100TmaWarpSpecializedILi1ELi1ELi80ELb0ELb0EEEJSH_NS5_IJNSR_ISE_SB_EENSR_ISF_SB_EEEEEaSI_aSI_NS1C_6fusion15FusionCallbacksIS1G_NS1K_17LinearCombinationIaiaiLNS_15FloatRoundStyleE2EEESH_S1J_JEEENS4_5SM1004TMEM4LOAD26SM100_TMEM_LOAD_16dp32b16xESY_NSZ_INS10_ILi1ELi4ELi3EEES13_NSR_INS5_IJS14_NSA_ILi32EEEEEENS5_IJS1V_SB_EEEEEEENS4_39AutoVectorizingCopyWithAssumedAlignmentILi128EEENS4_14SM90_TMA_STOREES1Z_S21_S21_EEEvvEEEEvNT_6ParamsE) ;  /* 0xffffff7c02247950 */ /* 0x000fea0003c3ffff */
.L_x_128:
[----:B------:R-:W-:-:S00]  /*8370*/  BRA `(.L_x_128) ;  /* 0xfffffffc00fc7947 */ /* 0x000fc0000383ffff */
[----:B------:R-:W-:-:S00]  /*8380*/  NOP ;  /* 0x0000000000007918 */ /* 0x000fc00000000000 */
[----:B------:R-:W-:-:S00]  /*8390*/  NOP ;  /* 0x0000000000007918 */ /* 0x000fc00000000000 */
[----:B------:R-:W-:-:S00]  /*83a0*/  NOP ;  /* 0x0000000000007918 */ /* 0x000fc00000000000 */
[----:B------:R-:W-:-:S00]  /*83b0*/  NOP ;  /* 0x0000000000007918 */ /* 0x000fc00000000000 */
[----:B------:R-:W-:-:S00]  /*83c0*/  NOP ;  /* 0x0000000000007918 */ /* 0x000fc00000000000 */
[----:B------:R-:W-:-:S00]  /*83d0*/  NOP ;  /* 0x0000000000007918 */ /* 0x000fc00000000000 */
[----:B------:R-:W-:-:S00]  /*83e0*/  NOP ;  /* 0x0000000000007918 */ /* 0x000fc00000000000 */
[----:B------:R-:W-:-:S00]  /*83f0*/  NOP ;  /* 0x0000000000007918 */ /* 0x000fc00000000000 */
.L_x_129:


//--------------------- .nv.global.init           --------------------------
	.section	.nv.global.init,"aw",@progbits
.nv.global.init:
	.type		$str$27,@object
	.size		$str$27,($str$28 - $str$27)
$str$27:
        /*0000*/ 	.byte	0x28, 0x61, 0x64, 0x64, 0x72, 0x65, 0x73, 0x73, 0x20, 0x26, 0x20, 0x6d, 0x61, 0x73, 0x6b, 0x29
        /*0010*/ 	.byte	0x20, 0x3d, 0x3d, 0x20, 0x30, 0x00
	.type		$str$28,@object
	.size		$str$28,($str$26 - $str$28)
$str$28:
        /*0016*/ 	.byte	0x2f, 0x74, 0x6d, 0x70, 0x2f, 0x63, 0x75, 0x74, 0x6c, 0x61, 0x73, 0x73, 0x5f, 0x73, 0x77, 0x65
        /*0026*/ 	.byte	0x65, 0x70, 0x5f, 0x73, 0x72, 0x63, 0x2f, 0x69, 0x6e, 0x63, 0x6c, 0x75, 0x64, 0x65, 0x2f, 0x63
        /*0036*/ 	.byte	0x75, 0x74, 0x65, 0x2f, 0x70, 0x6f, 0x69, 0x6e, 0x74, 0x65, 0x72, 0x5f, 0x66, 0x6c, 0x61, 0x67
        /*0046*/ 	.byte	0x67, 0x65, 0x64, 0x2e, 0x68, 0x70, 0x70, 0x00
	.type		$str$26,@object
	.size		$str$26,($str$25 - $str$26)
$str$26:
        /*004e*/ 	.byte	0x2f, 0x74, 0x6d, 0x70, 0x2f, 0x63, 0x75, 0x74, 0x6c, 0x61, 0x73, 0x73, 0x5f, 0x73, 0x77, 0x65
        /*005e*/ 	.byte	0x65, 0x70, 0x5f, 0x73, 0x72, 0x63, 0x2f, 0x69, 0x6e, 0x63, 0x6c, 0x75, 0x64, 0x65, 0x2f, 0x63
        /*006e*/ 	.byte	0x75, 0x74, 0x65, 0x2f, 0x61, 0x74, 0x6f, 0x6d, 0x2f, 0x63, 0x6f, 0x70, 0x79, 0x5f, 0x74, 0x72
        /*007e*/ 	.byte	0x61, 0x69, 0x74, 0x73, 0x5f, 0x73, 0x6d, 0x31, 0x30, 0x30, 0x2e, 0x68, 0x70, 0x70, 0x00
	.type		$str$25,@object
	.size		$str$25,(__unnamed_1 - $str$25)
$str$25:
        /*008d*/ 	.byte	0x28, 0x28, 0x75, 0x69, 0x6e, 0x74, 0x33, 0x32, 0x5f, 0x74, 0x28, 0x74, 0x68, 0x72, 0x65, 0x61
        /*009d*/ 	.byte	0x64, 0x49, 0x64, 0x78, 0x2e, 0x78, 0x29, 0x20, 0x2f, 0x20, 0x33, 0x32, 0x29, 0x20, 0x25, 0x20
        /*00ad*/ 	.byte	0x34, 0x29, 0x20, 0x3d, 0x3d, 0x20, 0x28, 0x28, 0x28, 0x74, 0x6d, 0x65, 0x6d, 0x5f, 0x61, 0x64
        /*00bd*/ 	.byte	0x64, 0x72, 0x20, 0x3e, 0x3e, 0x20, 0x31, 0x36, 0x29, 0x20, 0x2f, 0x20, 0x33, 0x32, 0x29, 0x20
        /*00cd*/ 	.byte	0x25, 0x20, 0x34, 0x29, 0x00
	.type		__unnamed_1,@object
	.size		__unnamed_1,(__unnamed_2 - __unnamed_1)
__unnamed_1:
        /*00d2*/ 	.byte	0x61, 0x75, 0x74, 0x6f, 0x20, 0x63, 0x75, 0x74, 0x65, 0x3a, 0x3a, 0x61, 0x73, 0x5f, 0x70, 0x6f
        /* <DEDUP_REMOVED lines=24> */
        /*0262*/ 	.byte	0x3e, 0x3e, 0x3e, 0x5d, 0x00
	.type		__unnamed_2,@object
	.size		__unnamed_2,(.L_2 - __unnamed_2)
__unnamed_2:
        /* <DEDUP_REMOVED lines=37> */
        /*04b7*/ 	.byte	0x74, 0x65, 0x3a, 0x3a, 0x43, 0x3c, 0x30, 0x3e, 0x3e, 0x3e, 0x3e, 0x5d, 0x00
.L_2:


//--------------------- .nv.shared._ZN7cutlass13device_kernelINS_4gemm6kernel13GemmUniversalIN4cute5tupleIJiiiiEEENS1_10collective13CollectiveMmaINS1_35MainloopSm100TmaUmmaWarpSpecializedILi3ELi2ELi4ENS5_IJNS4_1CILi1EEESB_SB_EEEEENS5_IJNSA_ILi64EEENSA_ILi160EEENSA_ILi256EEEEEEaNS5_IJlSB_lEEEaSI_NS4_8TiledMMAINS4_8MMA_AtomIJNS4_15SM100_MMA_S8_SSIaaiLi64ELi160ELNS4_4UMMA5MajorE0ELSN_0ELNSM_8SaturateE0EEEEEENS4_6LayoutISC_NS5_IJNSA_ILi0EEESS_SS_EEEEENS5_IJNS4_10UnderscoreESV_SV_EEEEENS4_13SM90_TMA_LOADENS4_14ComposedLayoutINS4_7SwizzleILi3ELi4ELi3EEENS4_18smem_ptr_flag_bitsILi8EEENSR_INS5_IJNSA_ILi8EEENSA_ILi128EEEEEENS5_IJS15_SB_EEEEEEEvNS4_8identityESY_S19_vS1A_EENS_8epilogue10collective18CollectiveEpilogueINS1C_23Sm100TmaWarpSpecializedILi1ELi1ELi80ELb0ELb0EEEJSH_NS5_IJNSR_ISE_SB_EENSR_ISF_SB_EEEEEaSI_aSI_NS1C_6fusion15FusionCallbacksIS1G_NS1K_17LinearCombinationIaiaiLNS_15FloatRoundStyleE2EEESH_S1J_JEEENS4_5SM1004TMEM4LOAD26SM100_TMEM_LOAD_16dp32b16xESY_NSZ_INS10_ILi1ELi4ELi3EEES13_NSR_INS5_IJS14_NSA_ILi32EEEEEENS5_IJS1V_SB_EEEEEEENS4_39AutoVectorizingCopyWithAssumedAlignmentILi128EEENS4_14SM90_TMA_STOREES1Z_S21_S21_EEEvvEEEEvNT_6ParamsE --------------------------
	.section	.nv.shared._ZN7cutlass13device_kernelINS_4gemm6kernel13GemmUniversalIN4cute5tupleIJiiiiEEENS1_10collective13CollectiveMmaINS1_35MainloopSm100TmaUmmaWarpSpecializedILi3ELi2ELi4ENS5_IJNS4_1CILi1EEESB_SB_EEEEENS5_IJNSA_ILi64EEENSA_ILi160EEENSA_ILi256EEEEEEaNS5_IJlSB_lEEEaSI_NS4_8TiledMMAINS4_8MMA_AtomIJNS4_15SM100_MMA_S8_SSIaaiLi64ELi160ELNS4_4UMMA5MajorE0ELSN_0ELNSM_8SaturateE0EEEEEENS4_6LayoutISC_NS5_IJNSA_ILi0EEESS_SS_EEEEENS5_IJNS4_10UnderscoreESV_SV_EEEEENS4_13SM90_TMA_LOADENS4_14ComposedLayoutINS4_7SwizzleILi3ELi4ELi3EEENS4_18smem_ptr_flag_bitsILi8EEENSR_INS5_IJNSA_ILi8EEENSA_ILi128EEEEEENS5_IJS15_SB_EEEEEEEvNS4_8identityESY_S19_vS1A_EENS_8epilogue10collective18CollectiveEpilogueINS1C_23Sm100TmaWarpSpecializedILi1ELi1ELi80ELb0ELb0EEEJSH_NS5_IJNSR_ISE_SB_EENSR_ISF_SB_EEEEEaSI_aSI_NS1C_6fusion15FusionCallbacksIS1G_NS1K_17LinearCombinationIaiaiLNS_15FloatRoundStyleE2EEESH_S1J_JEEENS4_5SM1004TMEM4LOAD26SM100_TMEM_LOAD_16dp32b16xESY_NSZ_INS10_ILi1ELi4ELi3EEES13_NSR_INS5_IJS14_NSA_ILi32EEEEEENS5_IJS1V_SB_EEEEEEENS4_39AutoVectorizingCopyWithAssumedAlignmentILi128EEENS4_14SM90_TMA_STOREES1Z_S21_S21_EEEvvEEEEvNT_6ParamsE,"aw",@nobits
	.sectionflags	@""
	.align	16
	.zero		1024


//--------------------- .nv.shared.reserved.0     --------------------------
	.section	.nv.shared.reserved.0,"aw",@nobits
	.weak		__nv_reservedSMEM_offset_0_alias
	.size		__nv_reservedSMEM_offset_0_alias, 0, 64
	.other		__nv_reservedSMEM_offset_0_alias,@"STO_CUDA_RESERVED_SHARED STV_DEFAULT"
__nv_reservedSMEM_offset_0_alias:
	.zero		0
.nv.shared.reserved.0:
	.zero		64
	.weak		__nv_reservedSMEM_tcgen05_partition
	.type		__nv_reservedSMEM_tcgen05_partition,@object
	.size		__nv_reservedSMEM_tcgen05_partition,(.L_0 - __nv_reservedSMEM_tcgen05_partition)
__nv_reservedSMEM_tcgen05_partition:
	.zero		32
.L_0:


//--------------------- .nv.global                --------------------------
	.section	.nv.global,"aw",@nobits
.nv.global:
	.type		_ZN40_INTERNAL_a54026dc_4_k_cu_424980ba_291634cute1_E,@object
	.size		_ZN40_INTERNAL_a54026dc_4_k_cu_424980ba_291634cute1_E,(_ZN40_INTERNAL_a54026dc_4_k_cu_424980ba_291634cuda3std3__45__cpo6cbeginE - _ZN40_INTERNAL_a54026dc_4_k_cu_424980ba_291634cute1_E)
_ZN40_INTERNAL_a54026dc_4_k_cu_424980ba_291634cute1_E:
	.zero		1
	.type		_ZN40_INTERNAL_a54026dc_4_k_cu_424980ba_291634cuda3std3__45__cpo6cbeginE,@object
	.size		_ZN40_INTERNAL_a54026dc_4_k_cu_424980ba_291634cuda3std3__45__cpo6cbeginE,(_ZN40_INTERNAL_a54026dc_4_k_cu_424980ba_291634cuda3std3__48in_placeE - _ZN40_INTERNAL_a54026dc_4_k_cu_424980ba_291634cuda3std3__45__cpo6cbeginE)
_ZN40_INTERNAL_a54026dc_4_k_cu_424980ba_291634cuda3std3__45__cpo6cbeginE:
	.zero		1
	.type		_ZN40_INTERNAL_a54026dc_4_k_cu_424980ba_291634cuda3std3__48in_placeE,@object
	.size		_ZN40_INTERNAL_a54026dc_4_k_cu_424980ba_291634cuda3std3__48in_placeE,(_ZN40_INTERNAL_a54026dc_4_k_cu_424980ba_291634cuda3std6ranges3__45__cpo9iter_moveE - _ZN40_INTERNAL_a54026dc_4_k_cu_424980ba_291634cuda3std3__48in_placeE)
_ZN40_INTERNAL_a54026dc_4_k_cu_424980ba_291634cuda3std3__48in_placeE:
	.zero		1
	.type		_ZN40_INTERNAL_a54026dc_4_k_cu_424980ba_291634cuda3std6ranges3__45__cpo9iter_moveE,@object
	.size		_ZN40_INTERNAL_a54026dc_4_k_cu_424980ba_291634cuda3std6ranges3__45__cpo9iter_moveE,(_ZN40_INTERNAL_a54026dc_4_k_cu_424980ba_291634cuda3std3__45__cpo5beginE - _ZN40_INTERNAL_a54026dc_4_k_cu_424980ba_291634cuda3std6ranges3__45__cpo9iter_moveE)
_ZN40_INTERNAL_a54026dc_4_k_cu_424980ba_291634cuda3std6ranges3__45__cpo9iter_moveE:
	.zero		1
	.type		_ZN40_INTERNAL_a54026dc_4_k_cu_424980ba_291634cuda3std3__45__cpo5beginE,@object
	.size		_ZN40_INTERNAL_a54026dc_4_k_cu_424980ba_291634cuda3std3__45__cpo5beginE,(_ZN40_INTERNAL_a54026dc_4_k_cu_424980ba_291634cuda3std3__442_GLOBAL__N__a54026dc_4_k_cu_424980ba_291636ignoreE - _ZN40_INTERNAL_a54026dc_4_k_cu_424980ba_291634cuda3std3__45__cpo5beginE)
_ZN40_INTERNAL_a54026dc_4_k_cu_424980ba_291634cuda3std3__45__cpo5beginE:
	.zero		1
	.type		_ZN40_INTERNAL_a54026dc_4_k_cu_424980ba_291634cuda3std3__442_GLOBAL__N__a54026dc_4_k_cu_424980ba_291636ignoreE,@object
	.size		_ZN40_INTERNAL_a54026dc_4_k_cu_424980ba_291634cuda3std3__442_GLOBAL__N__a54026dc_4_k_cu_424980ba_291636ignoreE,(_ZN40_INTERNAL_a54026dc_4_k_cu_424980ba_291634cute7productE - _ZN40_INTERNAL_a54026dc_4_k_cu_424980ba_291634cuda3std3__442_GLOBAL__N__a54026dc_4_k_cu_424980ba_291636ignoreE)
_ZN40_INTERNAL_a54026dc_4_k_cu_424980ba_291634cuda3std3__442_GLOBAL__N__a54026dc_4_k_cu_424980ba_291636ignoreE:
	.zero		1
	.type		_ZN40_INTERNAL_a54026dc_4_k_cu_424980ba_291634cute7productE,@object
	.size		_ZN40_INTERNAL_a54026dc_4_k_cu_424980ba_291634cute7productE,(_ZN40_INTERNAL_a54026dc_4_k_cu_424980ba_291634cuda3std3__45__cpo3endE - _ZN40_INTERNAL_a54026dc_4_k_cu_424980ba_291634cute7productE)
_ZN40_INTERNAL_a54026dc_4_k_cu_424980ba_291634cute7productE:
	.zero		1
	.type		_ZN40_INTERNAL_a54026dc_4_k_cu_424980ba_291634cuda3std3__45__cpo3endE,@object
	.size		_ZN40_INTERNAL_a54026dc_4_k_cu_424980ba_291634cuda3std3__45__cpo3endE,(_ZN40_INTERNAL_a54026dc_4_k_cu_424980ba_291634cuda3std3__419piecewise_constructE - _ZN40_INTERNAL_a54026dc_4_k_cu_424980ba_291634cuda3std3__45__cpo3endE)
_ZN40_INTERNAL_a54026dc_4_k_cu_424980ba_291634cuda3std3__45__cpo3endE:
	.zero		1
	.type		_ZN40_INTERNAL_a54026dc_4_k_cu_424980ba_291634cuda3std3__419piecewise_constructE,@object
	.size		_ZN40_INTERNAL_a54026dc_4_k_cu_424980ba_291634cuda3std3__419piecewise_constructE,(_ZN40_INTERNAL_a54026dc_4_k_cu_424980ba_291634cuda3std3__45__cpo4cendE - _ZN40_INTERNAL_a54026dc_4_k_cu_424980ba_291634cuda3std3__419piecewise_constructE)
_ZN40_INTERNAL_a54026dc_4_k_cu_424980ba_291634cuda3std3__419piecewise_constructE:
	.zero		1
	.type		_ZN40_INTERNAL_a54026dc_4_k_cu_424980ba_291634cuda3std3__45__cpo4cendE,@object
	.size		_ZN40_INTERNAL_a54026dc_4_k_cu_424980ba_291634cuda3std3__45__cpo4cendE,(_ZN40_INTERNAL_a54026dc_4_k_cu_424980ba_291634cuda3std6ranges3__45__cpo4swapE - _ZN40_INTERNAL_a54026dc_4_k_cu_424980ba_291634cuda3std3__45__cpo4cendE)
_ZN40_INTERNAL_a54026dc_4_k_cu_424980ba_291634cuda3std3__45__cpo4cendE:
	.zero		1
	.type		_ZN40_INTERNAL_a54026dc_4_k_cu_424980ba_291634cuda3std6ranges3__45__cpo4swapE,@object
	.size		_ZN40_INTERNAL_a54026dc_4_k_cu_424980ba_291634cuda3std6ranges3__45__cpo4swapE,(.L_10 - _ZN40_INTERNAL_a54026dc_4_k_cu_424980ba_291634cuda3std6ranges3__45__cpo4swapE)
_ZN40_INTERNAL_a54026dc_4_k_cu_424980ba_291634cuda3std6ranges3__45__cpo4swapE:
	.zero		1
.L_10:


//--------------------- .nv.constant0._ZN7cutlass13device_kernelINS_4gemm6kernel13GemmUniversalIN4cute5tupleIJiiiiEEENS1_10collective13CollectiveMmaINS1_35MainloopSm100TmaUmmaWarpSpecializedILi3ELi2ELi4ENS5_IJNS4_1CILi1EEESB_SB_EEEEENS5_IJNSA_ILi64EEENSA_ILi160EEENSA_ILi256EEEEEEaNS5_IJlSB_lEEEaSI_NS4_8TiledMMAINS4_8MMA_AtomIJNS4_15SM100_MMA_S8_SSIaaiLi64ELi160ELNS4_4UMMA5MajorE0ELSN_0ELNSM_8SaturateE0EEEEEENS4_6LayoutISC_NS5_IJNSA_ILi0EEESS_SS_EEEEENS5_IJNS4_10UnderscoreESV_SV_EEEEENS4_13SM90_TMA_LOADENS4_14ComposedLayoutINS4_7SwizzleILi3ELi4ELi3EEENS4_18smem_ptr_flag_bitsILi8EEENSR_INS5_IJNSA_ILi8EEENSA_ILi128EEEEEENS5_IJS15_SB_EEEEEEEvNS4_8identityESY_S19_vS1A_EENS_8epilogue10collective18CollectiveEpilogueINS1C_23Sm100TmaWarpSpecializedILi1ELi1ELi80ELb0ELb0EEEJSH_NS5_IJNSR_ISE_SB_EENSR_ISF_SB_EEEEEaSI_aSI_NS1C_6fusion15FusionCallbacksIS1G_NS1K_17LinearCombinationIaiaiLNS_15FloatRoundStyleE2EEESH_S1J_JEEENS4_5SM1004TMEM4LOAD26SM100_TMEM_LOAD_16dp32b16xESY_NSZ_INS10_ILi1ELi4ELi3EEES13_NSR_INS5_IJS14_NSA_ILi32EEEEEENS5_IJS1V_SB_EEEEEEENS4_39AutoVectorizingCopyWithAssumedAlignmentILi128EEENS4_14SM90_TMA_STOREES1Z_S21_S21_EEEvvEEEEvNT_6ParamsE --------------------------
	.section	.nv.constant0._ZN7cutlass13device_kernelINS_4gemm6kernel13GemmUniversalIN4cute5tupleIJiiiiEEENS1_10collective13CollectiveMmaINS1_35MainloopSm100TmaUmmaWarpSpecializedILi3ELi2ELi4ENS5_IJNS4_1CILi1EEESB_SB_EEEEENS5_IJNSA_ILi64EEENSA_ILi160EEENSA_ILi256EEEEEEaNS5_IJlSB_lEEEaSI_NS4_8TiledMMAINS4_8MMA_AtomIJNS4_15SM100_MMA_S8_SSIaaiLi64ELi160ELNS4_4UMMA5MajorE0ELSN_0ELNSM_8SaturateE0EEEEEENS4_6LayoutISC_NS5_IJNSA_ILi0EEESS_SS_EEEEENS5_IJNS4_10UnderscoreESV_SV_EEEEENS4_13SM90_TMA_LOADENS4_14ComposedLayoutINS4_7SwizzleILi3ELi4ELi3EEENS4_18smem_ptr_flag_bitsILi8EEENSR_INS5_IJNSA_ILi8EEENSA_ILi128EEEEEENS5_IJS15_SB_EEEEEEEvNS4_8identityESY_S19_vS1A_EENS_8epilogue10collective18CollectiveEpilogueINS1C_23Sm100TmaWarpSpecializedILi1ELi1ELi80ELb0ELb0EEEJSH_NS5_IJNSR_ISE_SB_EENSR_ISF_SB_EEEEEaSI_aSI_NS1C_6fusion15FusionCallbacksIS1G_NS1K_17LinearCombinationIaiaiLNS_15FloatRoundStyleE2EEESH_S1J_JEEENS4_5SM1004TMEM4LOAD26SM100_TMEM_LOAD_16dp32b16xESY_NSZ_INS10_ILi1ELi4ELi3EEES13_NSR_INS5_IJS14_NSA_ILi32EEEEEENS5_IJS1V_SB_EEEEEEENS4_39AutoVectorizingCopyWithAssumedAlignmentILi128EEENS4_14SM90_TMA_STOREES1Z_S21_S21_EEEvvEEEEvNT_6ParamsE,"a",@progbits
	.sectionflags	@""
	.align	4
.nv.constant0._ZN7cutlass13device_kernelINS_4gemm6kernel13GemmUniversalIN4cute5tupleIJiiiiEEENS1_10collective13CollectiveMmaINS1_35MainloopSm100TmaUmmaWarpSpecializedILi3ELi2ELi4ENS5_IJNS4_1CILi1EEESB_SB_EEEEENS5_IJNSA_ILi64EEENSA_ILi160EEENSA_ILi256EEEEEEaNS5_IJlSB_lEEEaSI_NS4_8TiledMMAINS4_8MMA_AtomIJNS4_15SM100_MMA_S8_SSIaaiLi64ELi160ELNS4_4UMMA5MajorE0ELSN_0ELNSM_8SaturateE0EEEEEENS4_6LayoutISC_NS5_IJNSA_ILi0EEESS_SS_EEEEENS5_IJNS4_10UnderscoreESV_SV_EEEEENS4_13SM90_TMA_LOADENS4_14ComposedLayoutINS4_7SwizzleILi3ELi4ELi3EEENS4_18smem_ptr_flag_bitsILi8EEENSR_INS5_IJNSA_ILi8EEENSA_ILi128EEEEEENS5_IJS15_SB_EEEEEEEvNS4_8identityESY_S19_vS1A_EENS_8epilogue10collective18CollectiveEpilogueINS1C_23Sm100TmaWarpSpecializedILi1ELi1ELi80ELb0ELb0EEEJSH_NS5_IJNSR_ISE_SB_EENSR_ISF_SB_EEEEEaSI_aSI_NS1C_6fusion15FusionCallbacksIS1G_NS1K_17LinearCombinationIaiaiLNS_15FloatRoundStyleE2EEESH_S1J_JEEENS4_5SM1004TMEM4LOAD26SM100_TMEM_LOAD_16dp32b16xESY_NSZ_INS10_ILi1ELi4ELi3EEES13_NSR_INS5_IJS14_NSA_ILi32EEEEEENS5_IJS1V_SB_EEEEEEENS4_39AutoVectorizingCopyWithAssumedAlignmentILi128EEENS4_14SM90_TMA_STOREES1Z_S21_S21_EEEvvEEEEvNT_6ParamsE:
	.zero		2944


//--------------------- SYMBOLS --------------------------

	.type		.nv.reservedSmem.offset0,@object
	.size		.nv.reservedSmem.offset0,0x4
	.type		.nv.reservedSmem.cap,@object
	.size		.nv.reservedSmem.cap,0x4
	.type		__assertfail,@function
